// auto-generated by cutlass_sweep.gemm — config: {"arch": "sm_90", "cluster_m": 1, "cluster_n": 1, "dtype": "tf32", "dtype_b": "tf32", "layout": "nt", "stages": 0, "tile_k": 64, "tile_m": 128, "tile_n": 64}
#include "cutlass/cutlass.h"
#include "cutlass/gemm/collective/collective_builder.hpp"
#include "cutlass/gemm/device/gemm_universal_adapter.h"
#include "cutlass/gemm/kernel/gemm_universal.hpp"
#include "cutlass/epilogue/collective/collective_builder.hpp"

using ElemA = cutlass::tfloat32_t;
using ElemB = cutlass::tfloat32_t;
using ElemCD = cutlass::tfloat32_t;
using Acc  = float;
using TileShape    = cute::Shape<cute::_128, cute::_64, cute::_64>;
using ClusterShape = cute::Shape<cute::_1, cute::_1, cute::_1>;

using CollectiveEpilogue = typename cutlass::epilogue::collective::CollectiveBuilder<
    cutlass::arch::Sm90, cutlass::arch::OpClassTensorOp,
    TileShape, ClusterShape,
    cutlass::epilogue::collective::EpilogueTileAuto,
    Acc, Acc,
    ElemCD, cutlass::layout::RowMajor, 128 / cutlass::sizeof_bits<ElemCD>::value,
    ElemCD, cutlass::layout::RowMajor, 128 / cutlass::sizeof_bits<ElemCD>::value,
    cutlass::epilogue::collective::EpilogueScheduleAuto
  >::CollectiveOp;

using CollectiveMainloop = typename cutlass::gemm::collective::CollectiveBuilder<
    cutlass::arch::Sm90, cutlass::arch::OpClassTensorOp,
    ElemA, cutlass::layout::RowMajor, 128 / cutlass::sizeof_bits<ElemA>::value,
    ElemB, cutlass::layout::ColumnMajor, 128 / cutlass::sizeof_bits<ElemB>::value,
    Acc,
    TileShape, ClusterShape,
    cutlass::gemm::collective::StageCountAutoCarveout<static_cast<int>(sizeof(typename CollectiveEpilogue::SharedStorage))>,
    cutlass::gemm::collective::KernelScheduleAuto
  >::CollectiveOp;

using GemmKernel = cutlass::gemm::kernel::GemmUniversal<
    cute::Shape<int,int,int,int>,
    CollectiveMainloop,
    CollectiveEpilogue
>;
using Gemm = cutlass::gemm::device::GemmUniversalAdapter<GemmKernel>;

// Force the device kernel symbol into the cubin without needing a host main.
auto* _anchor = &cutlass::device_kernel<GemmKernel>;


// ===== COMPILED SASS (sm_90a) =====

	.target	sm_90a

	.elftype	@"ET_EXEC"


//--------------------- .note.nv.tkinfo           --------------------------
	.section	.note.nv.tkinfo,"",@"SHT_NOTE"
	.sectionflags	@"SHF_NOTE_NV_TKINFO"
	.tkinfo
        /*0018*/ 	.word	0x00000002
        /*0030*/ 	.string	""
        /*0030*/ 	.string	"ptxas"
        /*0030*/ 	.string	"Cuda compilation tools, release 13.0, V13.0.88"
        /*0030*/ 	.string	"Build cuda_13.0.r13.0/compiler.36424714_0"
        /*0030*/ 	.string	"-arch sm_90a -m 64 "



//--------------------- .note.nv.cuinfo           --------------------------
	.section	.note.nv.cuinfo,"",@"SHT_NOTE"
	.sectionflags	@"SHF_NOTE_NV_CUINFO"
        /*0018*/ 	.short	0x0002
        /*001a*/ 	.short	0x005a
        /*001c*/ 	.short	0x0082
	.zero		2


//--------------------- .nv.info                  --------------------------
	.section	.nv.info,"",@"SHT_CUDA_INFO"
	.align	4


	//----- nvinfo : EIATTR_REGCOUNT
	.align		4
        /*0000*/ 	.byte	0x04, 0x2f
        /*0002*/ 	.short	(.L_15 - .L_14)
	.align		4
.L_14:
        /*0004*/ 	.word	index@(_ZN7cutlass13device_kernelINS_4gemm6kernel13GemmUniversalIN4cute5tupleIJiiiiEEENS1_10collective13CollectiveMmaINS1_34MainloopSm90TmaGmmaWarpSpecializedILi4ENS5_IJNS4_1CILi1EEESB_SB_EEENS1_35KernelTmaWarpSpecializedCooperativeEEENS5_IJNSA_ILi128EEENSA_ILi64EEESG_EEENS_10tfloat32_tENS5_IJlSB_lEEESI_SJ_NS4_8TiledMMAINS4_8MMA_AtomIJNS4_4SM904GMMA29MMA_64x64x8_F32TF32TF32_SS_TNILNSN_7ScaleInE1ELSP_1EEEEEENS4_6LayoutINS5_IJNSA_ILi2EEESB_SB_EEENS5_IJSB_NSA_ILi0EEESV_EEEEENS5_IJNS4_10UnderscoreESY_SY_EEEEENS4_13SM90_TMA_LOADENS4_14ComposedLayoutINS4_7SwizzleILi3ELi4ELi3EEENS4_18smem_ptr_flag_bitsILi32EEENSS_INS5_IJNSA_ILi8EEENSA_ILi32EEEEEENS5_IJS18_SB_EEEEEEEvNS4_8identityES11_S1C_vS1D_EENS_8epilogue10collective6detail29Sm90TmaWarpSpecializedAdapterINS1G_15DefaultEpilogueISI_SJ_SJ_NS1F_6thread17LinearCombinationISI_Li1EffLNS1K_9ScaleType4KindE0ELNS_15FloatRoundStyleE2ESI_EENS1_15EpilogueDefaultEEEEEvvEEEEvNT_6ParamsE)
        /*0008*/ 	.word	0x000000a8


	//----- nvinfo : EIATTR_FRAME_SIZE
	.align		4
.L_15:
        /*000c*/ 	.byte	0x04, 0x11
        /*000e*/ 	.short	(.L_17 - .L_16)
	.align		4
.L_16:
        /*0010*/ 	.word	index@(_ZN7cutlass13device_kernelINS_4gemm6kernel13GemmUniversalIN4cute5tupleIJiiiiEEENS1_10collective13CollectiveMmaINS1_34MainloopSm90TmaGmmaWarpSpecializedILi4ENS5_IJNS4_1CILi1EEESB_SB_EEENS1_35KernelTmaWarpSpecializedCooperativeEEENS5_IJNSA_ILi128EEENSA_ILi64EEESG_EEENS_10tfloat32_tENS5_IJlSB_lEEESI_SJ_NS4_8TiledMMAINS4_8MMA_AtomIJNS4_4SM904GMMA29MMA_64x64x8_F32TF32TF32_SS_TNILNSN_7ScaleInE1ELSP_1EEEEEENS4_6LayoutINS5_IJNSA_ILi2EEESB_SB_EEENS5_IJSB_NSA_ILi0EEESV_EEEEENS5_IJNS4_10UnderscoreESY_SY_EEEEENS4_13SM90_TMA_LOADENS4_14ComposedLayoutINS4_7SwizzleILi3ELi4ELi3EEENS4_18smem_ptr_flag_bitsILi32EEENSS_INS5_IJNSA_ILi8EEENSA_ILi32EEEEEENS5_IJS18_SB_EEEEEEEvNS4_8identityES11_S1C_vS1D_EENS_8epilogue10collective6detail29Sm90TmaWarpSpecializedAdapterINS1G_15DefaultEpilogueISI_SJ_SJ_NS1F_6thread17LinearCombinationISI_Li1EffLNS1K_9ScaleType4KindE0ELNS_15FloatRoundStyleE2ESI_EENS1_15EpilogueDefaultEEEEEvvEEEEvNT_6ParamsE)
        /*0014*/ 	.word	0x00000000


	//----- nvinfo : EIATTR_MIN_STACK_SIZE
	.align		4
.L_17:
        /*0018*/ 	.byte	0x04, 0x12
        /*001a*/ 	.short	(.L_19 - .L_18)
	.align		4
.L_18:
        /*001c*/ 	.word	index@(_ZN7cutlass13device_kernelINS_4gemm6kernel13GemmUniversalIN4cute5tupleIJiiiiEEENS1_10collective13CollectiveMmaINS1_34MainloopSm90TmaGmmaWarpSpecializedILi4ENS5_IJNS4_1CILi1EEESB_SB_EEENS1_35KernelTmaWarpSpecializedCooperativeEEENS5_IJNSA_ILi128EEENSA_ILi64EEESG_EEENS_10tfloat32_tENS5_IJlSB_lEEESI_SJ_NS4_8TiledMMAINS4_8MMA_AtomIJNS4_4SM904GMMA29MMA_64x64x8_F32TF32TF32_SS_TNILNSN_7ScaleInE1ELSP_1EEEEEENS4_6LayoutINS5_IJNSA_ILi2EEESB_SB_EEENS5_IJSB_NSA_ILi0EEESV_EEEEENS5_IJNS4_10UnderscoreESY_SY_EEEEENS4_13SM90_TMA_LOADENS4_14ComposedLayoutINS4_7SwizzleILi3ELi4ELi3EEENS4_18smem_ptr_flag_bitsILi32EEENSS_INS5_IJNSA_ILi8EEENSA_ILi32EEEEEENS5_IJS18_SB_EEEEEEEvNS4_8identityES11_S1C_vS1D_EENS_8epilogue10collective6detail29Sm90TmaWarpSpecializedAdapterINS1G_15DefaultEpilogueISI_SJ_SJ_NS1F_6thread17LinearCombinationISI_Li1EffLNS1K_9ScaleType4KindE0ELNS_15FloatRoundStyleE2ESI_EENS1_15EpilogueDefaultEEEEEvvEEEEvNT_6ParamsE)
        /*0020*/ 	.word	0x00000000
.L_19:


//--------------------- .nv.compat                --------------------------
	.section	.nv.compat,"",@"SHT_CUDA_COMPAT_INFO"
	.align	4
        /*0000*/ 	.byte	0x02, 0x09, 0x01, 0x00, 0x02, 0x02, 0x04, 0x00, 0x02, 0x05, 0x05, 0x00, 0x03, 0x07, 0x01, 0x01
        /*0010*/ 	.byte	0x02, 0x03, 0x01, 0x00, 0x02, 0x06, 0x01, 0x00, 0x04, 0x0b, 0x08, 0x00, 0x00, 0x00, 0x00, 0x00
        /*0020*/ 	.byte	0x00, 0x00, 0x00, 0x00


//--------------------- .nv.info._ZN7cutlass13device_kernelINS_4gemm6kernel13GemmUniversalIN4cute5tupleIJiiiiEEENS1_10collective13CollectiveMmaINS1_34MainloopSm90TmaGmmaWarpSpecializedILi4ENS5_IJNS4_1CILi1EEESB_SB_EEENS1_35KernelTmaWarpSpecializedCooperativeEEENS5_IJNSA_ILi128EEENSA_ILi64EEESG_EEENS_10tfloat32_tENS5_IJlSB_lEEESI_SJ_NS4_8TiledMMAINS4_8MMA_AtomIJNS4_4SM904GMMA29MMA_64x64x8_F32TF32TF32_SS_TNILNSN_7ScaleInE1ELSP_1EEEEEENS4_6LayoutINS5_IJNSA_ILi2EEESB_SB_EEENS5_IJSB_NSA_ILi0EEESV_EEEEENS5_IJNS4_10UnderscoreESY_SY_EEEEENS4_13SM90_TMA_LOADENS4_14ComposedLayoutINS4_7SwizzleILi3ELi4ELi3EEENS4_18smem_ptr_flag_bitsILi32EEENSS_INS5_IJNSA_ILi8EEENSA_ILi32EEEEEENS5_IJS18_SB_EEEEEEEvNS4_8identityES11_S1C_vS1D_EENS_8epilogue10collective6detail29Sm90TmaWarpSpecializedAdapterINS1G_15DefaultEpilogueISI_SJ_SJ_NS1F_6thread17LinearCombinationISI_Li1EffLNS1K_9ScaleType4KindE0ELNS_15FloatRoundStyleE2ESI_EENS1_15EpilogueDefaultEEEEEvvEEEEvNT_6ParamsE --------------------------
	.section	.nv.info._ZN7cutlass13device_kernelINS_4gemm6kernel13GemmUniversalIN4cute5tupleIJiiiiEEENS1_10collective13CollectiveMmaINS1_34MainloopSm90TmaGmmaWarpSpecializedILi4ENS5_IJNS4_1CILi1EEESB_SB_EEENS1_35KernelTmaWarpSpecializedCooperativeEEENS5_IJNSA_ILi128EEENSA_ILi64EEESG_EEENS_10tfloat32_tENS5_IJlSB_lEEESI_SJ_NS4_8TiledMMAINS4_8MMA_AtomIJNS4_4SM904GMMA29MMA_64x64x8_F32TF32TF32_SS_TNILNSN_7ScaleInE1ELSP_1EEEEEENS4_6LayoutINS5_IJNSA_ILi2EEESB_SB_EEENS5_IJSB_NSA_ILi0EEESV_EEEEENS5_IJNS4_10UnderscoreESY_SY_EEEEENS4_13SM90_TMA_LOADENS4_14ComposedLayoutINS4_7SwizzleILi3ELi4ELi3EEENS4_18smem_ptr_flag_bitsILi32EEENSS_INS5_IJNSA_ILi8EEENSA_ILi32EEEEEENS5_IJS18_SB_EEEEEEEvNS4_8identityES11_S1C_vS1D_EENS_8epilogue10collective6detail29Sm90TmaWarpSpecializedAdapterINS1G_15DefaultEpilogueISI_SJ_SJ_NS1F_6thread17LinearCombinationISI_Li1EffLNS1K_9ScaleType4KindE0ELNS_15FloatRoundStyleE2ESI_EENS1_15EpilogueDefaultEEEEEvvEEEEvNT_6ParamsE,"",@"SHT_CUDA_INFO"
	.sectionflags	@""
	.align	4


	//----- nvinfo : EIATTR_CUDA_API_VERSION
	.align		4
        /*0000*/ 	.byte	0x04, 0x37
        /*0002*/ 	.short	(.L_21 - .L_20)
.L_20:
        /*0004*/ 	.word	0x00000082


	//----- nvinfo : EIATTR_KPARAM_INFO
	.align		4
.L_21:
        /*0008*/ 	.byte	0x04, 0x17
        /*000a*/ 	.short	(.L_23 - .L_22)
.L_22:
        /*000c*/ 	.word	0x00000000
        /*0010*/ 	.short	0x0000
        /*0012*/ 	.short	0x0070
        /*0014*/ 	.byte	0x00, 0xf0, 0x01, 0x10


	//----- nvinfo : EIATTR_SPARSE_MMA_MASK
	.align		4
.L_23:
        /*0018*/ 	.byte	0x03, 0x50
        /*001a*/ 	.short	0x0000


	//----- nvinfo : EIATTR_MAXREG_COUNT
	.align		4
        /*001c*/ 	.byte	0x03, 0x1b
        /*001e*/ 	.short	0x00a8


	//----- nvinfo : EIATTR_NUM_BARRIERS
	.align		4
        /*0020*/ 	.byte	0x02, 0x4c
        /*0022*/ 	.byte	0x01
	.zero		1


	//----- nvinfo : EIATTR_EXTERNS
	.align		4
        /*0024*/ 	.byte	0x04, 0x0f
        /*0026*/ 	.short	(.L_25 - .L_24)


	//   ....[0]....
	.align		4
.L_24:
        /*0028*/ 	.word	index@(__assertfail)


	//----- nvinfo : EIATTR_MERCURY_ISA_VERSION
	.align		4
.L_25:
        /*002c*/ 	.byte	0x03, 0x5f
        /*002e*/ 	.short	0x0101


	//----- nvinfo : EIATTR_INT_WARP_WIDE_INSTR_OFFSETS
	.align		4
        /*0030*/ 	.byte	0x04, 0x31
        /*0032*/ 	.short	(.L_27 - .L_26)


	//   ....[0]....
.L_26:
        /*0034*/ 	.word	0x000003b0


	//   ....[1]....
        /*0038*/ 	.word	0x000003c0


	//   ....[2]....
        /*003c*/ 	.word	0x000004e0


	//----- nvinfo : EIATTR_COOP_GROUP_MASK_REGIDS
	.align		4
.L_27:
        /*0040*/ 	.byte	0x04, 0x29
        /*0042*/ 	.short	(.L_29 - .L_28)


	//   ....[0]....
.L_28:
        /*0044*/ 	.word	0xffffffff


	//   ....[1]....
        /*0048*/ 	.word	0xffffffff


	//   ....[2]....
        /*004c*/ 	.word	0xffffffff


	//   ....[3]....
        /*0050*/ 	.word	0xffffffff


	//   ....[4]....
        /*0054*/ 	.word	0xffffffff


	//----- nvinfo : EIATTR_COOP_GROUP_INSTR_OFFSETS
	.align		4
.L_29:
        /*0058*/ 	.byte	0x04, 0x28
        /*005a*/ 	.short	(.L_31 - .L_30)


	//   ....[0]....
.L_30:
        /*005c*/ 	.word	0x00000060


	//   ....[1]....
        /*0060*/ 	.word	0x00000070


	//   ....[2]....
        /*0064*/ 	.word	0x00000130


	//   ....[3]....
        /*0068*/ 	.word	0x000002c0


	//   ....[4]....
        /*006c*/ 	.word	0x000011c0


	//----- nvinfo : EIATTR_REG_RECONFIG
	.align		4
.L_31:
        /*0070*/ 	.byte	0x01, 0x54
	.zero		2


	//----- nvinfo : EIATTR_SYSCALL_OFFSETS
	.align		4
        /*0074*/ 	.byte	0x04, 0x46
        /*0076*/ 	.short	(.L_33 - .L_32)


	//   ....[0]....
.L_32:
        /*0078*/ 	.word	0x000013b0


	//----- nvinfo : EIATTR_MBARRIER_INSTR_OFFSETS
	.align		4
.L_33:
        /*007c*/ 	.byte	0x04, 0x39
        /*007e*/ 	.short	(.L_35 - .L_34)


	//   ....[0]....
.L_34:
        /*0080*/ 	.word	0x00000230
        /*0084*/ 	.word	0x000000ff
        /*0088*/ 	.word	0x00000000
        /*008c*/ 	.short	0x0100
        /*008e*/ 	.byte	0x08
	.zero		1


	//   ....[1]....
        /*0090*/ 	.word	0x00000240
        /*0094*/ 	.word	0x000000ff
        /*0098*/ 	.word	0x00000020
        /*009c*/ 	.short	0x0100
        /*009e*/ 	.byte	0x08
	.zero		1


	//   ....[2]....
        /*00a0*/ 	.word	0x00000250
        /*00a4*/ 	.word	0x000000ff
        /*00a8*/ 	.word	0x00000008
        /*00ac*/ 	.short	0x0100
        /*00ae*/ 	.byte	0x08
	.zero		1


	//   ....[3]....
        /*00b0*/ 	.word	0x00000260
        /*00b4*/ 	.word	0x000000ff
        /*00b8*/ 	.word	0x00000028
        /*00bc*/ 	.short	0x0100
        /*00be*/ 	.byte	0x08
	.zero		1


	//   ....[4]....
        /*00c0*/ 	.word	0x00000270
        /*00c4*/ 	.word	0x000000ff
        /*00c8*/ 	.word	0x00000010
        /*00cc*/ 	.short	0x0100
        /*00ce*/ 	.byte	0x08
	.zero		1


	//   ....[5]....
        /*00d0*/ 	.word	0x00000280
        /*00d4*/ 	.word	0x000000ff
        /*00d8*/ 	.word	0x00000030
        /*00dc*/ 	.short	0x0100
        /*00de*/ 	.byte	0x08
	.zero		1


	//   ....[6]....
        /*00e0*/ 	.word	0x00000290
        /*00e4*/ 	.word	0x000000ff
        /*00e8*/ 	.word	0x00000018
        /*00ec*/ 	.short	0x0100
        /*00ee*/ 	.byte	0x08
	.zero		1


	//   ....[7]....
        /*00f0*/ 	.word	0x000002a0
        /*00f4*/ 	.word	0x000000ff
        /*00f8*/ 	.word	0x00000038
        /*00fc*/ 	.short	0x0100
        /*00fe*/ 	.byte	0x08
	.zero		1


	//   ....[8]....
        /*0100*/ 	.word	0x00000560
        /*0104*/ 	.word	0x000000ff
        /*0108*/ 	.word	0x00000050
        /*010c*/ 	.short	0x0100
        /*010e*/ 	.byte	0x08
	.zero		1


	//   ....[9]....
        /*0110*/ 	.word	0x000005c0
        /*0114*/ 	.word	0x000000ff
        /*0118*/ 	.word	0x00000058
        /*011c*/ 	.short	0x0100
        /*011e*/ 	.byte	0x08
	.zero		1


	//   ....[10]....
        /*0120*/ 	.word	0x00001430
        /*0124*/ 	.word	0x00000003
        /*0128*/ 	.word	0x00000000
        /*012c*/ 	.short	0x010a
        /*012e*/ 	.byte	0x3f
	.zero		1


	//   ....[11]....
        /*0130*/ 	.word	0x00001490
        /*0134*/ 	.word	0x00000003
        /*0138*/ 	.word	0x00000000
        /*013c*/ 	.short	0x010a
        /*013e*/ 	.byte	0x3f
	.zero		1


	//   ....[12]....
        /*0140*/ 	.word	0x000019a0
        /*0144*/ 	.word	0x000000ff
        /*0148*/ 	.word	0x00000000
        /*014c*/ 	.short	0x010a
        /*014e*/ 	.byte	0x08
	.zero		1


	//   ....[13]....
        /*0150*/ 	.word	0x000019e0
        /*0154*/ 	.word	0x000000ff
        /*0158*/ 	.word	0x00000000
        /*015c*/ 	.short	0x010a
        /*015e*/ 	.byte	0x08
	.zero		1


	//   ....[14]....
        /*0160*/ 	.word	0x00001e00
        /*0164*/ 	.word	0x000000ff
        /*0168*/ 	.word	0x00000000
        /*016c*/ 	.short	0x0101
        /*016e*/ 	.byte	0x07
	.zero		1


	//   ....[15]....
        /*0170*/ 	.word	0x00001fc0
        /*0174*/ 	.word	0x000000ff
        /*0178*/ 	.word	0x00000000
        /*017c*/ 	.short	0x0101
        /*017e*/ 	.byte	0x04
	.zero		1


	//   ....[16]....
        /*0180*/ 	.word	0x000052e0
        /*0184*/ 	.word	0x0000000e
        /*0188*/ 	.word	0x00000020
        /*018c*/ 	.short	0x010a
        /*018e*/ 	.byte	0x3f
	.zero		1


	//   ....[17]....
        /*0190*/ 	.word	0x00005760
        /*0194*/ 	.word	0x00000005
        /*0198*/ 	.word	0x00000058
        /*019c*/ 	.short	0x0101
        /*019e*/ 	.byte	0x3f
	.zero		1


	//   ....[18]....
        /*01a0*/ 	.word	0x00005e70
        /*01a4*/ 	.word	0x00000007
        /*01a8*/ 	.word	0x00000000
        /*01ac*/ 	.short	0x010a
        /*01ae*/ 	.byte	0x3f
	.zero		1


	//   ....[19]....
        /*01b0*/ 	.word	0x00005ef0
        /*01b4*/ 	.word	0x00000008
        /*01b8*/ 	.word	0x00000000
        /*01bc*/ 	.short	0x010a
        /*01be*/ 	.byte	0x3f
	.zero		1


	//   ....[20]....
        /*01c0*/ 	.word	0x00005f80
        /*01c4*/ 	.word	0x0000000b
        /*01c8*/ 	.word	0x00000000
        /*01cc*/ 	.short	0x010a
        /*01ce*/ 	.byte	0x3f
	.zero		1


	//   ....[21]....
        /*01d0*/ 	.word	0x00006010
        /*01d4*/ 	.word	0x00000003
        /*01d8*/ 	.word	0x00000000
        /*01dc*/ 	.short	0x010a
        /*01de*/ 	.byte	0x3f
	.zero		1


	//   ....[22]....
        /*01e0*/ 	.word	0x00006070
        /*01e4*/ 	.word	0x00000003
        /*01e8*/ 	.word	0x00000000
        /*01ec*/ 	.short	0x010a
        /*01ee*/ 	.byte	0x3f
	.zero		1


	//   ....[23]....
        /*01f0*/ 	.word	0x000060d0
        /*01f4*/ 	.word	0x00000004
        /*01f8*/ 	.word	0x00000000
        /*01fc*/ 	.short	0x010a
        /*01fe*/ 	.byte	0x3f
	.zero		1


	//   ....[24]....
        /*0200*/ 	.word	0x000061a0
        /*0204*/ 	.word	0x0000000e
        /*0208*/ 	.word	0x00000020
        /*020c*/ 	.short	0x010a
        /*020e*/ 	.byte	0x3f
	.zero		1


	//   ....[25]....
        /*0210*/ 	.word	0x00006270
        /*0214*/ 	.word	0x00000007
        /*0218*/ 	.word	0x00000000
        /*021c*/ 	.short	0x010a
        /*021e*/ 	.byte	0x3f
	.zero		1


	//   ....[26]....
        /*0220*/ 	.word	0x000062c0
        /*0224*/ 	.word	0x00000008
        /*0228*/ 	.word	0x00000000
        /*022c*/ 	.short	0x010a
        /*022e*/ 	.byte	0x3f
	.zero		1


	//   ....[27]....
        /*0230*/ 	.word	0x00006310
        /*0234*/ 	.word	0x0000000b
        /*0238*/ 	.word	0x00000000
        /*023c*/ 	.short	0x010a
        /*023e*/ 	.byte	0x3f
	.zero		1


	//----- nvinfo : EIATTR_NUM_MBARRIERS
	.align		4
.L_35:
        /*0240*/ 	.byte	0x03, 0x38
        /*0242*/ 	.short	0x000a


	//----- nvinfo : EIATTR_EXIT_INSTR_OFFSETS
	.align		4
        /*0244*/ 	.byte	0x04, 0x1c
        /*0246*/ 	.short	(.L_37 - .L_36)


	//   ....[0]....
.L_36:
        /*0248*/ 	.word	0x00000660


	//   ....[1]....
        /*024c*/ 	.word	0x00000f20


	//   ....[2]....
        /*0250*/ 	.word	0x000049c0


	//   ....[3]....
        /*0254*/ 	.word	0x00004ff0


	//   ....[4]....
        /*0258*/ 	.word	0x00006060


	//----- nvinfo : EIATTR_MAX_THREADS
	.align		4
.L_37:
        /*025c*/ 	.byte	0x04, 0x05
        /*025e*/ 	.short	(.L_39 - .L_38)
.L_38:
        /*0260*/ 	.word	0x00000180
        /*0264*/ 	.word	0x00000001
        /*0268*/ 	.word	0x00000001


	//----- nvinfo : EIATTR_CRS_STACK_SIZE
	.align		4
.L_39:
        /*026c*/ 	.byte	0x04, 0x1e
        /*026e*/ 	.short	(.L_41 - .L_40)
.L_40:
        /*0270*/ 	.word	0x00000000


	//----- nvinfo : EIATTR_CBANK_PARAM_SIZE
	.align		4
.L_41:
        /*0274*/ 	.byte	0x03, 0x19
        /*0276*/ 	.short	0x0470


	//----- nvinfo : EIATTR_PARAM_CBANK
	.align		4
        /*0278*/ 	.byte	0x04, 0x0a
        /*027a*/ 	.short	(.L_43 - .L_42)
	.align		4
.L_42:
        /*027c*/ 	.word	index@(.nv.constant0._ZN7cutlass13device_kernelINS_4gemm6kernel13GemmUniversalIN4cute5tupleIJiiiiEEENS1_10collective13CollectiveMmaINS1_34MainloopSm90TmaGmmaWarpSpecializedILi4ENS5_IJNS4_1CILi1EEESB_SB_EEENS1_35KernelTmaWarpSpecializedCooperativeEEENS5_IJNSA_ILi128EEENSA_ILi64EEESG_EEENS_10tfloat32_tENS5_IJlSB_lEEESI_SJ_NS4_8TiledMMAINS4_8MMA_AtomIJNS4_4SM904GMMA29MMA_64x64x8_F32TF32TF32_SS_TNILNSN_7ScaleInE1ELSP_1EEEEEENS4_6LayoutINS5_IJNSA_ILi2EEESB_SB_EEENS5_IJSB_NSA_ILi0EEESV_EEEEENS5_IJNS4_10UnderscoreESY_SY_EEEEENS4_13SM90_TMA_LOADENS4_14ComposedLayoutINS4_7SwizzleILi3ELi4ELi3EEENS4_18smem_ptr_flag_bitsILi32EEENSS_INS5_IJNSA_ILi8EEENSA_ILi32EEEEEENS5_IJS18_SB_EEEEEEEvNS4_8identityES11_S1C_vS1D_EENS_8epilogue10collective6detail29Sm90TmaWarpSpecializedAdapterINS1G_15DefaultEpilogueISI_SJ_SJ_NS1F_6thread17LinearCombinationISI_Li1EffLNS1K_9ScaleType4KindE0ELNS_15FloatRoundStyleE2ESI_EENS1_15EpilogueDefaultEEEEEvvEEEEvNT_6ParamsE)
        /*0280*/ 	.short	0x0210
        /*0282*/ 	.short	0x0470


	//----- nvinfo : EIATTR_SW_WAR
	.align		4
.L_43:
        /*0284*/ 	.byte	0x04, 0x36
        /*0286*/ 	.short	(.L_45 - .L_44)
.L_44:
        /*0288*/ 	.word	0x00000008
.L_45:


//--------------------- .nv.callgraph             --------------------------
	.section	.nv.callgraph,"",@"SHT_CUDA_CALLGRAPH"
	.align	4
	.sectionentsize	8
	.align		4
        /*0000*/ 	.word	0x00000000
	.align		4
        /*0004*/ 	.word	0xffffffff
	.align		4
        /*0008*/ 	.word	index@(_ZN7cutlass13device_kernelINS_4gemm6kernel13GemmUniversalIN4cute5tupleIJiiiiEEENS1_10collective13CollectiveMmaINS1_34MainloopSm90TmaGmmaWarpSpecializedILi4ENS5_IJNS4_1CILi1EEESB_SB_EEENS1_35KernelTmaWarpSpecializedCooperativeEEENS5_IJNSA_ILi128EEENSA_ILi64EEESG_EEENS_10tfloat32_tENS5_IJlSB_lEEESI_SJ_NS4_8TiledMMAINS4_8MMA_AtomIJNS4_4SM904GMMA29MMA_64x64x8_F32TF32TF32_SS_TNILNSN_7ScaleInE1ELSP_1EEEEEENS4_6LayoutINS5_IJNSA_ILi2EEESB_SB_EEENS5_IJSB_NSA_ILi0EEESV_EEEEENS5_IJNS4_10UnderscoreESY_SY_EEEEENS4_13SM90_TMA_LOADENS4_14ComposedLayoutINS4_7SwizzleILi3ELi4ELi3EEENS4_18smem_ptr_flag_bitsILi32EEENSS_INS5_IJNSA_ILi8EEENSA_ILi32EEEEEENS5_IJS18_SB_EEEEEEEvNS4_8identityES11_S1C_vS1D_EENS_8epilogue10collective6detail29Sm90TmaWarpSpecializedAdapterINS1G_15DefaultEpilogueISI_SJ_SJ_NS1F_6thread17LinearCombinationISI_Li1EffLNS1K_9ScaleType4KindE0ELNS_15FloatRoundStyleE2ESI_EENS1_15EpilogueDefaultEEEEEvvEEEEvNT_6ParamsE)
	.align		4
        /*000c*/ 	.word	index@(__assertfail)
	.align		4
        /*0010*/ 	.word	0x00000000
	.align		4
        /*0014*/ 	.word	0xfffffffe
	.align		4
        /*0018*/ 	.word	0x00000000
	.align		4
        /*001c*/ 	.word	0xfffffffd
	.align		4
        /*0020*/ 	.word	0x00000000
	.align		4
        /*0024*/ 	.word	0xfffffffc


//--------------------- .nv.constant4             --------------------------
	.section	.nv.constant4,"a",@progbits
	.align	8
	.align		8
.nv.constant4:
        /*0000*/ 	.dword	__assertfail
	.align		8
        /*0008*/ 	.dword	__unnamed_1
	.align		8
        /*0010*/ 	.dword	_ZN40_INTERNAL_c0645183_4_k_cu_94729145_308014cuda3std3__45__cpo5beginE
	.align		8
        /*0018*/ 	.dword	_ZN40_INTERNAL_c0645183_4_k_cu_94729145_308014cuda3std3__45__cpo3endE
	.align		8
        /*0020*/ 	.dword	_ZN40_INTERNAL_c0645183_4_k_cu_94729145_308014cuda3std3__45__cpo6cbeginE
	.align		8
        /*0028*/ 	.dword	_ZN40_INTERNAL_c0645183_4_k_cu_94729145_308014cuda3std3__45__cpo4cendE
	.align		8
        /*0030*/ 	.dword	_ZN40_INTERNAL_c0645183_4_k_cu_94729145_308014cuda3std3__442_GLOBAL__N__c0645183_4_k_cu_94729145_308016ignoreE
	.align		8
        /*0038*/ 	.dword	_ZN40_INTERNAL_c0645183_4_k_cu_94729145_308014cuda3std3__419piecewise_constructE
	.align		8
        /*0040*/ 	.dword	_ZN40_INTERNAL_c0645183_4_k_cu_94729145_308014cuda3std3__48in_placeE
	.align		8
        /*0048*/ 	.dword	_ZN40_INTERNAL_c0645183_4_k_cu_94729145_308014cuda3std6ranges3__45__cpo4swapE
	.align		8
        /*0050*/ 	.dword	_ZN40_INTERNAL_c0645183_4_k_cu_94729145_308014cuda3std6ranges3__45__cpo9iter_moveE
	.align		8
        /*0058*/ 	.dword	_ZN40_INTERNAL_c0645183_4_k_cu_94729145_308014cute7productE
	.align		8
        /*0060*/ 	.dword	_ZN40_INTERNAL_c0645183_4_k_cu_94729145_308014cute1_E
	.align		8
        /*0068*/ 	.dword	$str$22
	.align		8
        /*0070*/ 	.dword	$str$23


//--------------------- .text._ZN7cutlass13device_kernelINS_4gemm6kernel13GemmUniversalIN4cute5tupleIJiiiiEEENS1_10collective13CollectiveMmaINS1_34MainloopSm90TmaGmmaWarpSpecializedILi4ENS5_IJNS4_1CILi1EEESB_SB_EEENS1_35KernelTmaWarpSpecializedCooperativeEEENS5_IJNSA_ILi128EEENSA_ILi64EEESG_EEENS_10tfloat32_tENS5_IJlSB_lEEESI_SJ_NS4_8TiledMMAINS4_8MMA_AtomIJNS4_4SM904GMMA29MMA_64x64x8_F32TF32TF32_SS_TNILNSN_7ScaleInE1ELSP_1EEEEEENS4_6LayoutINS5_IJNSA_ILi2EEESB_SB_EEENS5_IJSB_NSA_ILi0EEESV_EEEEENS5_IJNS4_10UnderscoreESY_SY_EEEEENS4_13SM90_TMA_LOADENS4_14ComposedLayoutINS4_7SwizzleILi3ELi4ELi3EEENS4_18smem_ptr_flag_bitsILi32EEENSS_INS5_IJNSA_ILi8EEENSA_ILi32EEEEEENS5_IJS18_SB_EEEEEEEvNS4_8identityES11_S1C_vS1D_EENS_8epilogue10collective6detail29Sm90TmaWarpSpecializedAdapterINS1G_15DefaultEpilogueISI_SJ_SJ_NS1F_6thread17LinearCombinationISI_Li1EffLNS1K_9ScaleType4KindE0ELNS_15FloatRoundStyleE2ESI_EENS1_15EpilogueDefaultEEEEEvvEEEEvNT_6ParamsE --------------------------
	.section	.text._ZN7cutlass13device_kernelINS_4gemm6kernel13GemmUniversalIN4cute5tupleIJiiiiEEENS1_10collective13CollectiveMmaINS1_34MainloopSm90TmaGmmaWarpSpecializedILi4ENS5_IJNS4_1CILi1EEESB_SB_EEENS1_35KernelTmaWarpSpecializedCooperativeEEENS5_IJNSA_ILi128EEENSA_ILi64EEESG_EEENS_10tfloat32_tENS5_IJlSB_lEEESI_SJ_NS4_8TiledMMAINS4_8MMA_AtomIJNS4_4SM904GMMA29MMA_64x64x8_F32TF32TF32_SS_TNILNSN_7ScaleInE1ELSP_1EEEEEENS4_6LayoutINS5_IJNSA_ILi2EEESB_SB_EEENS5_IJSB_NSA_ILi0EEESV_EEEEENS5_IJNS4_10UnderscoreESY_SY_EEEEENS4_13SM90_TMA_LOADENS4_14ComposedLayoutINS4_7SwizzleILi3ELi4ELi3EEENS4_18smem_ptr_flag_bitsILi32EEENSS_INS5_IJNSA_ILi8EEENSA_ILi32EEEEEENS5_IJS18_SB_EEEEEEEvNS4_8identityES11_S1C_vS1D_EENS_8epilogue10collective6detail29Sm90TmaWarpSpecializedAdapterINS1G_15DefaultEpilogueISI_SJ_SJ_NS1F_6thread17LinearCombinationISI_Li1EffLNS1K_9ScaleType4KindE0ELNS_15FloatRoundStyleE2ESI_EENS1_15EpilogueDefaultEEEEEvvEEEEvNT_6ParamsE,"ax",@progbits
	.align	128
.text._ZN7cutlass13device_kernelINS_4gemm6kernel13GemmUniversalIN4cute5tupleIJiiiiEEENS1_10collective13CollectiveMmaINS1_34MainloopSm90TmaGmmaWarpSpecializedILi4ENS5_IJNS4_1CILi1EEESB_SB_EEENS1_35KernelTmaWarpSpecializedCooperativeEEENS5_IJNSA_ILi128EEENSA_ILi64EEESG_EEENS_10tfloat32_tENS5_IJlSB_lEEESI_SJ_NS4_8TiledMMAINS4_8MMA_AtomIJNS4_4SM904GMMA29MMA_64x64x8_F32TF32TF32_SS_TNILNSN_7ScaleInE1ELSP_1EEEEEENS4_6LayoutINS5_IJNSA_ILi2EEESB_SB_EEENS5_IJSB_NSA_ILi0EEESV_EEEEENS5_IJNS4_10UnderscoreESY_SY_EEEEENS4_13SM90_TMA_LOADENS4_14ComposedLayoutINS4_7SwizzleILi3ELi4ELi3EEENS4_18smem_ptr_flag_bitsILi32EEENSS_INS5_IJNSA_ILi8EEENSA_ILi32EEEEEENS5_IJS18_SB_EEEEEEEvNS4_8identityES11_S1C_vS1D_EENS_8epilogue10collective6detail29Sm90TmaWarpSpecializedAdapterINS1G_15DefaultEpilogueISI_SJ_SJ_NS1F_6thread17LinearCombinationISI_Li1EffLNS1K_9ScaleType4KindE0ELNS_15FloatRoundStyleE2ESI_EENS1_15EpilogueDefaultEEEEEvvEEEEvNT_6ParamsE:
        .type           _ZN7cutlass13device_kernelINS_4gemm6kernel13GemmUniversalIN4cute5tupleIJiiiiEEENS1_10collective13CollectiveMmaINS1_34MainloopSm90TmaGmmaWarpSpecializedILi4ENS5_IJNS4_1CILi1EEESB_SB_EEENS1_35KernelTmaWarpSpecializedCooperativeEEENS5_IJNSA_ILi128EEENSA_ILi64EEESG_EEENS_10tfloat32_tENS5_IJlSB_lEEESI_SJ_NS4_8TiledMMAINS4_8MMA_AtomIJNS4_4SM904GMMA29MMA_64x64x8_F32TF32TF32_SS_TNILNSN_7ScaleInE1ELSP_1EEEEEENS4_6LayoutINS5_IJNSA_ILi2EEESB_SB_EEENS5_IJSB_NSA_ILi0EEESV_EEEEENS5_IJNS4_10UnderscoreESY_SY_EEEEENS4_13SM90_TMA_LOADENS4_14ComposedLayoutINS4_7SwizzleILi3ELi4ELi3EEENS4_18smem_ptr_flag_bitsILi32EEENSS_INS5_IJNSA_ILi8EEENSA_ILi32EEEEEENS5_IJS18_SB_EEEEEEEvNS4_8identityES11_S1C_vS1D_EENS_8epilogue10collective6detail29Sm90TmaWarpSpecializedAdapterINS1G_15DefaultEpilogueISI_SJ_SJ_NS1F_6thread17LinearCombinationISI_Li1EffLNS1K_9ScaleType4KindE0ELNS_15FloatRoundStyleE2ESI_EENS1_15EpilogueDefaultEEEEEvvEEEEvNT_6ParamsE,@function
        .size           _ZN7cutlass13device_kernelINS_4gemm6kernel13GemmUniversalIN4cute5tupleIJiiiiEEENS1_10collective13CollectiveMmaINS1_34MainloopSm90TmaGmmaWarpSpecializedILi4ENS5_IJNS4_1CILi1EEESB_SB_EEENS1_35KernelTmaWarpSpecializedCooperativeEEENS5_IJNSA_ILi128EEENSA_ILi64EEESG_EEENS_10tfloat32_tENS5_IJlSB_lEEESI_SJ_NS4_8TiledMMAINS4_8MMA_AtomIJNS4_4SM904GMMA29MMA_64x64x8_F32TF32TF32_SS_TNILNSN_7ScaleInE1ELSP_1EEEEEENS4_6LayoutINS5_IJNSA_ILi2EEESB_SB_EEENS5_IJSB_NSA_ILi0EEESV_EEEEENS5_IJNS4_10UnderscoreESY_SY_EEEEENS4_13SM90_TMA_LOADENS4_14ComposedLayoutINS4_7SwizzleILi3ELi4ELi3EEENS4_18smem_ptr_flag_bitsILi32EEENSS_INS5_IJNSA_ILi8EEENSA_ILi32EEEEEENS5_IJS18_SB_EEEEEEEvNS4_8identityES11_S1C_vS1D_EENS_8epilogue10collective6detail29Sm90TmaWarpSpecializedAdapterINS1G_15DefaultEpilogueISI_SJ_SJ_NS1F_6thread17LinearCombinationISI_Li1EffLNS1K_9ScaleType4KindE0ELNS_15FloatRoundStyleE2ESI_EENS1_15EpilogueDefaultEEEEEvvEEEEvNT_6ParamsE,(.L_x_130 - _ZN7cutlass13device_kernelINS_4gemm6kernel13GemmUniversalIN4cute5tupleIJiiiiEEENS1_10collective13CollectiveMmaINS1_34MainloopSm90TmaGmmaWarpSpecializedILi4ENS5_IJNS4_1CILi1EEESB_SB_EEENS1_35KernelTmaWarpSpecializedCooperativeEEENS5_IJNSA_ILi128EEENSA_ILi64EEESG_EEENS_10tfloat32_tENS5_IJlSB_lEEESI_SJ_NS4_8TiledMMAINS4_8MMA_AtomIJNS4_4SM904GMMA29MMA_64x64x8_F32TF32TF32_SS_TNILNSN_7ScaleInE1ELSP_1EEEEEENS4_6LayoutINS5_IJNSA_ILi2EEESB_SB_EEENS5_IJSB_NSA_ILi0EEESV_EEEEENS5_IJNS4_10UnderscoreESY_SY_EEEEENS4_13SM90_TMA_LOADENS4_14ComposedLayoutINS4_7SwizzleILi3ELi4ELi3EEENS4_18smem_ptr_flag_bitsILi32EEENSS_INS5_IJNSA_ILi8EEENSA_ILi32EEEEEENS5_IJS18_SB_EEEEEEEvNS4_8identityES11_S1C_vS1D_EENS_8epilogue10collective6detail29Sm90TmaWarpSpecializedAdapterINS1G_15DefaultEpilogueISI_SJ_SJ_NS1F_6thread17LinearCombinationISI_Li1EffLNS1K_9ScaleType4KindE0ELNS_15FloatRoundStyleE2ESI_EENS1_15EpilogueDefaultEEEEEvvEEEEvNT_6ParamsE)
        .other          _ZN7cutlass13device_kernelINS_4gemm6kernel13GemmUniversalIN4cute5tupleIJiiiiEEENS1_10collective13CollectiveMmaINS1_34MainloopSm90TmaGmmaWarpSpecializedILi4ENS5_IJNS4_1CILi1EEESB_SB_EEENS1_35KernelTmaWarpSpecializedCooperativeEEENS5_IJNSA_ILi128EEENSA_ILi64EEESG_EEENS_10tfloat32_tENS5_IJlSB_lEEESI_SJ_NS4_8TiledMMAINS4_8MMA_AtomIJNS4_4SM904GMMA29MMA_64x64x8_F32TF32TF32_SS_TNILNSN_7ScaleInE1ELSP_1EEEEEENS4_6LayoutINS5_IJNSA_ILi2EEESB_SB_EEENS5_IJSB_NSA_ILi0EEESV_EEEEENS5_IJNS4_10UnderscoreESY_SY_EEEEENS4_13SM90_TMA_LOADENS4_14ComposedLayoutINS4_7SwizzleILi3ELi4ELi3EEENS4_18smem_ptr_flag_bitsILi32EEENSS_INS5_IJNSA_ILi8EEENSA_ILi32EEEEEENS5_IJS18_SB_EEEEEEEvNS4_8identityES11_S1C_vS1D_EENS_8epilogue10collective6detail29Sm90TmaWarpSpecializedAdapterINS1G_15DefaultEpilogueISI_SJ_SJ_NS1F_6thread17LinearCombinationISI_Li1EffLNS1K_9ScaleType4KindE0ELNS_15FloatRoundStyleE2ESI_EENS1_15EpilogueDefaultEEEEEvvEEEEvNT_6ParamsE,@"STO_CUDA_ENTRY STV_DEFAULT"
_ZN7cutlass13device_kernelINS_4gemm6kernel13GemmUniversalIN4cute5tupleIJiiiiEEENS1_10collective13CollectiveMmaINS1_34MainloopSm90TmaGmmaWarpSpecializedILi4ENS5_IJNS4_1CILi1EEESB_SB_EEENS1_35KernelTmaWarpSpecializedCooperativeEEENS5_IJNSA_ILi128EEENSA_ILi64EEESG_EEENS_10tfloat32_tENS5_IJlSB_lEEESI_SJ_NS4_8TiledMMAINS4_8MMA_AtomIJNS4_4SM904GMMA29MMA_64x64x8_F32TF32TF32_SS_TNILNSN_7ScaleInE1ELSP_1EEEEEENS4_6LayoutINS5_IJNSA_ILi2EEESB_SB_EEENS5_IJSB_NSA_ILi0EEESV_EEEEENS5_IJNS4_10UnderscoreESY_SY_EEEEENS4_13SM90_TMA_LOADENS4_14ComposedLayoutINS4_7SwizzleILi3ELi4ELi3EEENS4_18smem_ptr_flag_bitsILi32EEENSS_INS5_IJNSA_ILi8EEENSA_ILi32EEEEEENS5_IJS18_SB_EEEEEEEvNS4_8identityES11_S1C_vS1D_EENS_8epilogue10collective6detail29Sm90TmaWarpSpecializedAdapterINS1G_15DefaultEpilogueISI_SJ_SJ_NS1F_6thread17LinearCombinationISI_Li1EffLNS1K_9ScaleType4KindE0ELNS_15FloatRoundStyleE2ESI_EENS1_15EpilogueDefaultEEEEEvvEEEEvNT_6ParamsE:
[----:B------:R-:W0:Y:S01]  /*0000*/  LDC R1, c[0x0][0x28] ;  /* 0x00000a00ff017b82 */ /* 0x000e220000000800 */
[----:B------:R-:W1:Y:S01]  /*0010*/  S2R R4, SR_TID.X ;  /* 0x0000000000047919 */ /* 0x000e620000002100 */
[----:B------:R-:W-:Y:S01]  /*0020*/  ELECT P0, URZ, PT ;  /* 0x00000000003f782f */ /* 0x000fe20003800000 */
[----:B------:R-:W-:Y:S01]  /*0030*/  BSSY B0, `(.L_x_0) ;  /* 0x000000f000007945 */ /* 0x000fe20003800000 */
[--C-:B-1----:R-:W-:Y:S02]  /*0040*/  SHF.R.U32.HI R0, RZ, 0x5, R4.reuse ;  /* 0x00000005ff007819 */ /* 0x102fe40000011604 */
[----:B------:R-:W-:-:S03]  /*0050*/  SHF.R.U32.HI R14, RZ, 0x7, R4 ;  /* 0x00000007ff0e7819 */ /* 0x000fc60000011604 */
[----:B------:R-:W1:Y:S04]  /*0060*/  SHFL.IDX PT, R5, R0, RZ, 0x1f ;  /* 0x00001fff00057589 */ /* 0x000e6800000e0000 */
[----:B------:R2:W3:Y:S01]  /*0070*/  SHFL.IDX PT, R10, R14, RZ, 0x1f ;  /* 0x00001fff0e0a7589 */ /* 0x0004e200000e0000 */
[----:B-1----:R-:W-:-:S13]  /*0080*/  ISETP.NE.OR P0, PT, R5, RZ, !P0 ;  /* 0x000000ff0500720c */ /* 0x002fda0004705670 */
[----:B0-23--:R-:W-:Y:S05]  /*0090*/  @P0 BRA `(.L_x_1) ;  /* 0x0000000000200947 */ /* 0x00dfea0003800000 */
[----:B------:R-:W-:Y:S02]  /*00a0*/  ULDC.64 UR4, c[0x0][0x198] ;  /* 0x0000660000047ab9 */ /* 0x000fe40000000a00 */
[----:B------:R-:W-:Y:S02]  /*00b0*/  UIADD3 UR6, UP0, UR4, 0xf0, URZ ;  /* 0x000000f004067890 */ /* 0x000fe4000ff1e03f */
[----:B------:R-:W-:Y:S02]  /*00c0*/  UIADD3 UR4, UP1, UR4, 0x1f0, URZ ;  /* 0x000001f004047890 */ /* 0x000fe4000ff3e03f */
[----:B------:R-:W-:Y:S02]  /*00d0*/  UIADD3.X UR7, URZ, UR5, URZ, UP0, !UPT ;  /* 0x000000053f077290 */ /* 0x000fe400087fe43f */
[----:B------:R-:W-:-:S07]  /*00e0*/  UIADD3.X UR5, URZ, UR5, URZ, UP1, !UPT ;  /* 0x000000053f057290 */ /* 0x000fce0008ffe43f */
[----:B------:R0:W-:Y:S02]  /*00f0*/  UTMACCTL.PF [UR6] ;  /* 0x00000000060079b9 */ /* 0x0001e40008040000 */
[----:B------:R0:W-:Y:S02]  /*0100*/  UTMACCTL.PF [UR4] ;  /* 0x00000000040079b9 */ /* 0x0001e40008040000 */
[----:B0-----:R-:W-:Y:S01]  /*0110*/  NOP ;  /* 0x0000000000007918 */ /* 0x001fe20000000000 */
.L_x_1:
[----:B------:R-:W-:Y:S05]  /*0120*/  BSYNC B0 ;  /* 0x0000000000007941 */ /* 0x000fea0003800000 */
.L_x_0:
[----:B------:R-:W0:Y:S02]  /*0130*/  SHFL.IDX PT, R2, R0, RZ, 0x1f ;  /* 0x00001fff00027589 */ /* 0x000e2400000e0000 */
[----:B0-----:R-:W-:-:S13]  /*0140*/  ISETP.NE.AND P0, PT, R2, RZ, PT ;  /* 0x000000ff0200720c */ /* 0x001fda0003f05270 */
[----:B------:R-:W-:Y:S05]  /*0150*/  @P0 BRA `(.L_x_2) ;  /* 0x0000000000580947 */ /* 0x000fea0003800000 */
[----:B------:R-:W0:Y:S01]  /*0160*/  S2UR UR8, SR_CgaCtaId ;  /* 0x00000000000879c3 */ /* 0x000e220000008800 */
[----:B------:R-:W-:Y:S01]  /*0170*/  UMOV UR4, 0x400 ;  /* 0x0000040000047882 */ /* 0x000fe20000000000 */
[----:B------:R-:W-:Y:S01]  /*0180*/  UMOV UR5, 0x1 ;  /* 0x0000000100057882 */ /* 0x000fe20000000000 */
[----:B------:R-:W-:Y:S01]  /*0190*/  UMOV UR6, 0x100 ;  /* 0x0000010000067882 */ /* 0x000fe20000000000 */
[----:B------:R-:W-:Y:S01]  /*01a0*/  ELECT P0, URZ, PT ;  /* 0x00000000003f782f */ /* 0x000fe20003800000 */
[----:B------:R-:W-:-:S04]  /*01b0*/  UIADD3 UR6, -UR6, 0x100000, URZ ;  /* 0x0010000006067890 */ /* 0x000fc8000fffe13f */
[----:B------:R-:W-:Y:S02]  /*01c0*/  USHF.L.U32 UR7, UR6, 0xb, URZ ;  /* 0x0000000b06077899 */ /* 0x000fe4000800063f */
[----:B------:R-:W-:Y:S02]  /*01d0*/  USHF.L.U32 UR6, UR6, 0x1, URZ ;  /* 0x0000000106067899 */ /* 0x000fe4000800063f */
[----:B0-----:R-:W-:Y:S02]  /*01e0*/  ULEA UR8, UR8, UR4, 0x18 ;  /* 0x0000000408087291 */ /* 0x001fe4000f8ec03f */
[----:B------:R-:W-:-:S04]  /*01f0*/  UIADD3 UR4, -UR5, 0x100000, URZ ;  /* 0x0010000005047890 */ /* 0x000fc8000fffe13f */
[----:B------:R-:W-:Y:S02]  /*0200*/  USHF.L.U32 UR5, UR4, 0xb, URZ ;  /* 0x0000000b04057899 */ /* 0x000fe4000800063f */
[----:B------:R-:W-:Y:S01]  /*0210*/  USHF.L.U32 UR4, UR4, 0x1, URZ ;  /* 0x0000000104047899 */ /* 0x000fe2000800063f */
[----:B------:R-:W0:Y:S11]  /*0220*/  FENCE.VIEW.ASYNC.S ;  /* 0x00000000000073c6 */ /* 0x000e360000000000 */
[----:B0-----:R0:W1:Y:S01]  /*0230*/  SYNCS.EXCH.64 URZ, [UR8], UR4 ;  /* 0x00000004083f75b2 */ /* 0x0010620008000100 */
[----:B------:R0:W2:Y:S01]  /*0240*/  SYNCS.EXCH.64 URZ, [UR8+0x20], UR6 ;  /* 0x00002006083f75b2 */ /* 0x0000a20008000100 */
[----:B------:R0:W3:Y:S01]  /*0250*/  SYNCS.EXCH.64 URZ, [UR8+0x8], UR4 ;  /* 0x00000804083f75b2 */ /* 0x0000e20008000100 */
[----:B------:R0:W4:Y:S01]  /*0260*/  SYNCS.EXCH.64 URZ, [UR8+0x28], UR6 ;  /* 0x00002806083f75b2 */ /* 0x0001220008000100 */
[----:B------:R0:W0:Y:S01]  /*0270*/  SYNCS.EXCH.64 URZ, [UR8+0x10], UR4 ;  /* 0x00001004083f75b2 */ /* 0x0000220008000100 */
[----:B------:R0:W0:Y:S01]  /*0280*/  SYNCS.EXCH.64 URZ, [UR8+0x30], UR6 ;  /* 0x00003006083f75b2 */ /* 0x0000220008000100 */
[----:B------:R0:W0:Y:S01]  /*0290*/  SYNCS.EXCH.64 URZ, [UR8+0x18], UR4 ;  /* 0x00001804083f75b2 */ /* 0x0000220008000100 */
[----:B------:R0:W0:Y:S01]  /*02a0*/  SYNCS.EXCH.64 URZ, [UR8+0x38], UR6 ;  /* 0x00003806083f75b2 */ /* 0x0000220008000100 */
[----:B------:R-:W-:Y:S01]  /*02b0*/  NOP ;  /* 0x0000000000007918 */ /* 0x000fe20000000000 */
.L_x_2:
[----:B------:R-:W5:Y:S01]  /*02c0*/  SHFL.IDX PT, R0, R0, RZ, 0x1f ;  /* 0x00001fff00007589 */ /* 0x000f6200000e0000 */
[----:B------:R-:W-:Y:S01]  /*02d0*/  ELECT P0, URZ, PT ;  /* 0x00000000003f782f */ /* 0x000fe20003800000 */
[----:B------:R-:W1:Y:S01]  /*02e0*/  LDC R2, c[0x0][0x65c] ;  /* 0x00019700ff027b82 */ /* 0x000e620000000800 */
[----:B0-----:R-:W-:Y:S01]  /*02f0*/  UMOV UR4, 0x20 ;  /* 0x0000002000047882 */ /* 0x001fe20000000000 */
[----:B------:R-:W0:Y:S01]  /*0300*/  S2R R3, SR_CTAID.Y ;  /* 0x0000000000037919 */ /* 0x000e220000002600 */
[----:B------:R-:W-:Y:S01]  /*0310*/  NOP ;  /* 0x0000000000007918 */ /* 0x000fe20000000000 */
[----:B------:R-:W-:Y:S01]  /*0320*/  ISETP.NE.AND P2, PT, R10, RZ, PT ;  /* 0x000000ff0a00720c */ /* 0x000fe20003f45270 */
[----:B------:R-:W-:Y:S01]  /*0330*/  NOP ;  /* 0x0000000000007918 */ /* 0x000fe20000000000 */
[----:B------:R-:W2:Y:S01]  /*0340*/  S2R R6, SR_CTAID.X ;  /* 0x0000000000067919 */ /* 0x000ea20000002500 */
[----:B------:R-:W-:Y:S01]  /*0350*/  IMAD.MOV.U32 R7, RZ, RZ, RZ ;  /* 0x000000ffff077224 */ /* 0x000fe200078e00ff */
[----:B-----5:R-:W-:-:S02]  /*0360*/  ISETP.NE.OR P0, PT, R0, RZ, !P0 ;  /* 0x000000ff0000720c */ /* 0x020fc40004705670 */
[----:B-1----:R-:W-:-:S04]  /*0370*/  ISETP.NE.AND P3, PT, R2, 0x1, PT ;  /* 0x000000010200780c */ /* 0x002fc80003f65270 */
[----:B------:R-:W-:Y:S02]  /*0380*/  P2R R0, PR, RZ, 0x8 ;  /* 0x00000008ff007803 */ /* 0x000fe40000000000 */
[----:B------:R-:W-:-:S04]  /*0390*/  SHF.R.S32.HI R0, RZ, 0x1f, R5 ;  /* 0x0000001fff007819 */ /* 0x000fc80000011405 */
[----:B------:R-:W-:Y:S01]  /*03a0*/  LEA.HI R0, R0, R5, RZ, 0x2 ;  /* 0x0000000500007211 */ /* 0x000fe200078f10ff */
[----:B------:R-:W-:Y:S01]  /*03b0*/  VOTEU.ALL UP0, P0 ;  /* 0x00000000003f7886 */ /* 0x000fe20000000000 */
[----:B------:R-:W-:Y:S01]  /*03c0*/  VOTEU.ALL UP1, P0 ;  /* 0x00000000003f7886 */ /* 0x000fe20000020000 */
[----:B------:R-:W2:Y:S01]  /*03d0*/  @P3 LDC R17, c[0x0][0x10] ;  /* 0x00000400ff113b82 */ /* 0x000ea20000000800 */
[----:B------:R-:W-:Y:S01]  /*03e0*/  LOP3.LUT R0, R0, 0xfffffffc, RZ, 0xc0, !PT ;  /* 0xfffffffc00007812 */ /* 0x000fe200078ec0ff */
[----:B0-----:R-:W-:Y:S01]  /*03f0*/  @P3 IMAD.MOV.U32 R8, RZ, RZ, R3 ;  /* 0x000000ffff083224 */ /* 0x001fe200078e0003 */
[----:B------:R-:W-:Y:S01]  /*0400*/  @!UP0 UMOV UR6, 0x400 ;  /* 0x0000040000068882 */ /* 0x000fe20000000000 */
[----:B------:R-:W-:-:S04]  /*0410*/  @!UP0 UIADD3 UR4, -UR4, 0x100000, URZ ;  /* 0x0010000004048890 */ /* 0x000fc8000fffe13f */
[----:B------:R-:W-:Y:S02]  /*0420*/  @!UP0 USHF.L.U32 UR5, UR4, 0xb, URZ ;  /* 0x0000000b04058899 */ /* 0x000fe4000800063f */
[----:B------:R-:W-:Y:S01]  /*0430*/  @!UP0 USHF.L.U32 UR4, UR4, 0x1, URZ ;  /* 0x0000000104048899 */ /* 0x000fe2000800063f */
[----:B------:R-:W-:Y:S02]  /*0440*/  @P3 IMAD.MOV.U32 R9, RZ, RZ, RZ ;  /* 0x000000ffff093224 */ /* 0x000fe400078e00ff */
[----:B------:R-:W-:Y:S01]  /*0450*/  IMAD.IADD R0, R5, 0x1, -R0 ;  /* 0x0000000105007824 */ /* 0x000fe200078e0a00 */
[----:B------:R-:W0:Y:S01]  /*0460*/  @!UP0 S2UR UR7, SR_CgaCtaId ;  /* 0x00000000000789c3 */ /* 0x000e220000008800 */
[----:B------:R-:W-:-:S03]  /*0470*/  @P3 IMAD.MOV.U32 R5, RZ, RZ, RZ ;  /* 0x000000ffff053224 */ /* 0x000fc600078e00ff */
[----:B------:R-:W-:-:S04]  /*0480*/  ISETP.NE.AND P1, PT, R0, 0x3, PT ;  /* 0x000000030000780c */ /* 0x000fc80003f25270 */
[----:B------:R-:W1:Y:S01]  /*0490*/  @!P3 LDC R11, c[0x0][0xc] ;  /* 0x00000300ff0bbb82 */ /* 0x000e620000000800 */
[----:B--2---:R-:W-:-:S04]  /*04a0*/  @P3 IMAD.WIDE.U32 R16, R6, R17, R8 ;  /* 0x0000001106103225 */ /* 0x004fc800078e0008 */
[----:B------:R-:W-:Y:S01]  /*04b0*/  @P3 IMAD.IADD R17, R17, 0x1, R5 ;  /* 0x0000000111113824 */ /* 0x000fe200078e0205 */
[----:B------:R-:W-:Y:S01]  /*04c0*/  LOP3.LUT R5, R4, 0x7f, RZ, 0xc0, !PT ;  /* 0x0000007f04057812 */ /* 0x000fe200078ec0ff */
[----:B0-----:R-:W-:Y:S01]  /*04d0*/  @!UP0 ULEA UR8, UR7, UR6, 0x18 ;  /* 0x0000000607088291 */ /* 0x001fe2000f8ec03f */
[----:B------:R-:W-:Y:S02]  /*04e0*/  VOTEU.ALL UP0, P0 ;  /* 0x00000000003f7886 */ /* 0x000fe40000000000 */
[----:B------:R-:W-:Y:S01]  /*04f0*/  ULDC UR6, c[0x0][0xc] ;  /* 0x0000030000067ab9 */ /* 0x000fe20000000800 */
[----:B------:R-:W-:Y:S01]  /*0500*/  ISETP.EQ.OR P0, PT, R0, RZ, !P1 ;  /* 0x000000ff0000720c */ /* 0x000fe20004f02670 */
[----:B------:R-:W-:-:S03]  /*0510*/  ULDC UR7, c[0x0][0x10] ;  /* 0x0000040000077ab9 */ /* 0x000fc60000000800 */
[C---:B------:R-:W-:Y:S01]  /*0520*/  ISETP.EQ.AND P0, PT, R10.reuse, RZ, P0 ;  /* 0x000000ff0a00720c */ /* 0x040fe20000702270 */
[----:B------:R-:W-:Y:S02]  /*0530*/  VIADD R10, R10, 0xffffffff ;  /* 0xffffffff0a0a7836 */ /* 0x000fe40000000000 */
[----:B-1----:R-:W-:Y:S01]  /*0540*/  @!P3 IMAD.WIDE.U32 R8, R11, R3, R6 ;  /* 0x000000030b08b225 */ /* 0x002fe200078e0006 */
[----:B------:R-:W0:Y:S02]  /*0550*/  FENCE.VIEW.ASYNC.S ;  /* 0x00000000000073c6 */ /* 0x000e240000000000 */
[----:B0-----:R-:W3:Y:S01]  /*0560*/  @!UP0 SYNCS.EXCH.64 URZ, [UR8+0x50], UR4 ;  /* 0x00005004083f85b2 */ /* 0x001ee20008000100 */
[----:B------:R-:W-:Y:S02]  /*0570*/  SEL R18, RZ, 0x1, !P0 ;  /* 0x00000001ff127807 */ /* 0x000fe40004000000 */
[----:B------:R-:W-:Y:S01]  /*0580*/  ISETP.GE.U32.AND P1, PT, R10, 0x2, PT ;  /* 0x000000020a00780c */ /* 0x000fe20003f26070 */
[----:B------:R-:W-:-:S02]  /*0590*/  @!P3 IMAD.MOV.U32 R16, RZ, RZ, R8 ;  /* 0x000000ffff10b224 */ /* 0x000fc400078e0008 */
[----:B------:R-:W-:Y:S01]  /*05a0*/  @!P3 IMAD.MOV.U32 R17, RZ, RZ, R9 ;  /* 0x000000ffff11b224 */ /* 0x000fe200078e0009 */
[----:B------:R-:W-:Y:S01]  /*05b0*/  SEL R18, R18, 0x2, P1 ;  /* 0x0000000212127807 */ /* 0x000fe20000800000 */
[----:B------:R0:W3:Y:S01]  /*05c0*/  @!UP1 SYNCS.EXCH.64 URZ, [UR8+0x58], UR4 ;  /* 0x00005804083f95b2 */ /* 0x0000e20008000100 */
[----:B------:R-:W-:Y:S01]  /*05d0*/  NOP ;  /* 0x0000000000007918 */ /* 0x000fe20000000000 */
[----:B0-----:R-:W-:-:S03]  /*05e0*/  UIMAD.WIDE.U32 UR4, UR6, UR7, URZ ;  /* 0x00000007060472a5 */ /* 0x001fc6000f8e003f */
[----:B------:R-:W-:Y:S02]  /*05f0*/  ULDC UR6, c[0x0][0x14] ;  /* 0x0000050000067ab9 */ /* 0x000fe40000000800 */
[----:B------:R-:W-:Y:S02]  /*0600*/  UIMAD.WIDE.U32 UR38, UR4, UR6, URZ ;  /* 0x00000006042672a5 */ /* 0x000fe4000f8e003f */
[----:B------:R-:W-:-:S04]  /*0610*/  UIMAD UR41, UR5, UR6, URZ ;  /* 0x00000006052972a4 */ /* 0x000fc8000f8e023f */
[----:B------:R-:W-:Y:S01]  /*0620*/  UIADD3 UR41, UR39, UR41, URZ ;  /* 0x0000002927297290 */ /* 0x000fe2000fffe03f */
[----:B---34-:R-:W-:Y:S06]  /*0630*/  BAR.SYNC.DEFER_BLOCKING 0x0 ;  /* 0x0000000000007b1d */ /* 0x018fec0000010000 */
[----:B------:R-:W-:Y:S05]  /*0640*/  @!P2 BRA `(.L_x_3) ;  /* 0x0000004000e0a947 */ /* 0x000fea0003800000 */
[----:B------:R-:W-:-:S13]  /*0650*/  ISETP.GT.U32.AND P0, PT, R10, 0x1, PT ;  /* 0x000000010a00780c */ /* 0x000fda0003f04070 */
[----:B------:R-:W-:Y:S05]  /*0660*/  @P0 EXIT ;  /* 0x000000000000094d */ /* 0x000fea0003800000 */
[----:B------:R-:W-:Y:S01]  /*0670*/  ULDC.64 UR4, c[0x0][0x650] ;  /* 0x0001940000047ab9 */ /* 0x000fe20000000a00 */
[----:B------:R-:W-:Y:S01]  /*0680*/  PRMT R0, RZ, 0x7610, R0 ;  /* 0x00007610ff007816 */ /* 0x000fe20000000000 */
[----:B------:R-:W-:Y:S01]  /*0690*/  IMAD.MOV.U32 R69, RZ, RZ, -0x1 ;  /* 0xffffffffff457424 */ /* 0x000fe200078e00ff */
[----:B------:R-:W-:Y:S01]  /*06a0*/  ISETP.GE.U32.AND P0, PT, R16, UR4, PT ;  /* 0x0000000410007c0c */ /* 0x000fe2000bf06070 */
[----:B------:R-:W-:Y:S02]  /*06b0*/  IMAD.MOV.U32 R68, RZ, RZ, -0x1 ;  /* 0xffffffffff447424 */ /* 0x000fe400078e00ff */
[----:B------:R-:W-:Y:S01]  /*06c0*/  IMAD.MOV.U32 R67, RZ, RZ, -0x1 ;  /* 0xffffffffff437424 */ /* 0x000fe200078e00ff */
[----:B------:R-:W-:-:S13]  /*06d0*/  ISETP.GE.U32.AND.EX P0, PT, R17, UR5, PT, P0 ;  /* 0x0000000511007c0c */ /* 0x000fda000bf06100 */
[----:B------:R-:W-:Y:S05]  /*06e0*/  @P0 BRA `(.L_x_4) ;  /* 0x0000000400540947 */ /* 0x000fea0003800000 */
[----:B------:R-:W0:Y:S01]  /*06f0*/  LDC.64 R20, c[0x0][0x628] ;  /* 0x00018a00ff147b82 */ /* 0x000e220000000a00 */
[----:B------:R-:W-:Y:S02]  /*0700*/  IMAD.MOV.U32 R8, RZ, RZ, R16 ;  /* 0x000000ffff087224 */ /* 0x000fe400078e0010 */
[----:B------:R-:W-:-:S05]  /*0710*/  IMAD.MOV.U32 R9, RZ, RZ, R17 ;  /* 0x000000ffff097224 */ /* 0x000fca00078e0011 */
[----:B------:R-:W1:Y:S08]  /*0720*/  LDC R0, c[0x0][0x630] ;  /* 0x00018c00ff007b82 */ /* 0x000e700000000800 */
[----:B------:R-:W2:Y:S01]  /*0730*/  LDC.64 R22, c[0x0][0x620] ;  /* 0x00018800ff167b82 */ /* 0x000ea20000000a00 */
[----:B0-----:R-:W-:-:S04]  /*0740*/  ISETP.NE.U32.AND P0, PT, R20, RZ, PT ;  /* 0x000000ff1400720c */ /* 0x001fc80003f05070 */
[----:B------:R-:W-:-:S13]  /*0750*/  ISETP.NE.AND.EX P0, PT, R21, RZ, PT, P0 ;  /* 0x000000ff1500720c */ /* 0x000fda0003f05300 */
[----:B-12---:R-:W-:Y:S05]  /*0760*/  @!P0 BRA `(.L_x_5) ;  /* 0x0000000000288947 */ /* 0x006fea0003800000 */
[----:B------:R-:W0:Y:S02]  /*0770*/  LDC R13, c[0x0][0x634] ;  /* 0x00018d00ff0d7b82 */ /* 0x000e240000000800 */
[----:B0-----:R-:W-:-:S05]  /*0780*/  IADD3 R13, P0, R16, R13, RZ ;  /* 0x0000000d100d7210 */ /* 0x001fca0007f1e0ff */
[----:B------:R-:W-:-:S04]  /*0790*/  IMAD.X R15, RZ, RZ, R17, P0 ;  /* 0x000000ffff0f7224 */ /* 0x000fc800000e0611 */
[----:B------:R-:W-:-:S04]  /*07a0*/  IMAD.WIDE.U32 R8, R15, R20, RZ ;  /* 0x000000140f087225 */ /* 0x000fc800078e00ff */
[----:B------:R-:W-:-:S04]  /*07b0*/  IMAD.WIDE.U32 R10, P0, R13, R21, R8 ;  /* 0x000000150d0a7225 */ /* 0x000fc80007800008 */
[----:B------:R-:W-:-:S04]  /*07c0*/  IMAD.WIDE.U32 R8, R13, R20, RZ ;  /* 0x000000140d087225 */ /* 0x000fc800078e00ff */
[----:B------:R-:W-:Y:S01]  /*07d0*/  IMAD.X R13, RZ, RZ, RZ, P0 ;  /* 0x000000ffff0d7224 */ /* 0x000fe200000e06ff */
[----:B------:R-:W-:Y:S01]  /*07e0*/  IADD3 RZ, P0, R9, R10, RZ ;  /* 0x0000000a09ff7210 */ /* 0x000fe20007f1e0ff */
[----:B------:R-:W-:-:S04]  /*07f0*/  IMAD.MOV.U32 R12, RZ, RZ, R11 ;  /* 0x000000ffff0c7224 */ /* 0x000fc800078e000b */
[----:B------:R-:W-:-:S08]  /*0800*/  IMAD.WIDE.U32.X R8, R15, R21, R12, P0 ;  /* 0x000000150f087225 */ /* 0x000fd000000e040c */
.L_x_5:
[-CC-:B------:R-:W-:Y:S01]  /*0810*/  SHF.R.U64 R67, R8, R0.reuse, R9.reuse ;  /* 0x0000000008437219 */ /* 0x180fe20000001209 */
[----:B------:R-:W0:Y:S01]  /*0820*/  LDC R12, c[0x0][0x618] ;  /* 0x00018600ff0c7b82 */ /* 0x000e220000000800 */
[----:B------:R-:W-:Y:S01]  /*0830*/  SHF.R.U32.HI R7, RZ, R0, R9 ;  /* 0x00000000ff077219 */ /* 0x000fe20000011609 */
[----:B------:R-:W-:Y:S01]  /*0840*/  ULDC UR4, c[0x0][0x150] ;  /* 0x0000540000047ab9 */ /* 0x000fe20000000800 */
[----:B------:R-:W-:Y:S02]  /*0850*/  IADD3 R11, P0, RZ, -R67, RZ ;  /* 0x80000043ff0b7210 */ /* 0x000fe40007f1e0ff */
[----:B------:R-:W-:-:S03]  /*0860*/  I2FP.F32.U32 R0, R6 ;  /* 0x0000000600007245 */ /* 0x000fc60000201000 */
[----:B------:R-:W1:Y:S01]  /*0870*/  LDC.64 R30, c[0x0][0x640] ;  /* 0x00019000ff1e7b82 */ /* 0x000e620000000a00 */
[----:B------:R-:W-:Y:S02]  /*0880*/  IMAD.X R13, RZ, RZ, ~R7, P0 ;  /* 0x000000ffff0d7224 */ /* 0x000fe400000e0e07 */
[----:B------:R-:W-:Y:S01]  /*0890*/  FMUL R0, R0, UR4 ;  /* 0x0000000400007c20 */ /* 0x000fe20008400000 */
[----:B------:R-:W-:Y:S01]  /*08a0*/  IMAD.WIDE.U32 R8, R11, R22, R16 ;  /* 0x000000160b087225 */ /* 0x000fe200078e0010 */
[----:B------:R-:W-:-:S03]  /*08b0*/  ULDC UR4, c[0x0][0x154] ;  /* 0x0000550000047ab9 */ /* 0x000fc60000000800 */
[----:B------:R-:W-:Y:S01]  /*08c0*/  IMAD R10, R13, R22, RZ ;  /* 0x000000160d0a7224 */ /* 0x000fe200078e02ff */
[----:B------:R-:W2:Y:S01]  /*08d0*/  LDC R7, c[0x0][0x144] ;  /* 0x00005100ff077b82 */ /* 0x000ea20000000800 */
[----:B------:R-:W3:Y:S02]  /*08e0*/  F2I.U32.TRUNC.NTZ R0, R0 ;  /* 0x0000000000007305 */ /* 0x000ee4000020f000 */
[----:B------:R-:W-:-:S04]  /*08f0*/  IMAD R11, R11, R23, R10 ;  /* 0x000000170b0b7224 */ /* 0x000fc800078e020a */
[----:B------:R-:W-:Y:S01]  /*0900*/  IMAD.IADD R9, R9, 0x1, R11 ;  /* 0x0000000109097824 */ /* 0x000fe200078e020b */
[----:B------:R-:W4:Y:S01]  /*0910*/  LDC R24, c[0x0][0x608] ;  /* 0x00018200ff187b82 */ /* 0x000f220000000800 */
[----:B------:R-:W-:-:S03]  /*0920*/  IMAD.MOV.U32 R11, RZ, RZ, -0x1 ;  /* 0xffffffffff0b7424 */ /* 0x000fc600078e00ff */
[-CC-:B0-----:R-:W-:Y:S02]  /*0930*/  SHF.R.U64 R22, R8, R12.reuse, R9.reuse ;  /* 0x0000000c08167219 */ /* 0x181fe40000001209 */
[----:B------:R-:W-:Y:S02]  /*0940*/  I2FP.F32.U32 R8, R3 ;  /* 0x0000000300087245 */ /* 0x000fe40000201000 */
[----:B------:R-:W0:Y:S01]  /*0950*/  LDC R28, c[0x0][0x658] ;  /* 0x00019600ff1c7b82 */ /* 0x000e220000000800 */
[----:B-1----:R-:W-:Y:S01]  /*0960*/  ISETP.NE.U32.AND P0, PT, R30, RZ, PT ;  /* 0x000000ff1e00720c */ /* 0x002fe20003f05070 */
[----:B---3--:R-:W-:Y:S02]  /*0970*/  IMAD.MOV R10, RZ, RZ, -R0 ;  /* 0x000000ffff0a7224 */ /* 0x008fe400078e0a00 */
[----:B------:R-:W-:Y:S01]  /*0980*/  FMUL R8, R8, UR4 ;  /* 0x0000000408087c20 */ /* 0x000fe20008400000 */
[----:B------:R-:W-:Y:S02]  /*0990*/  SHF.R.U32.HI R9, RZ, R12, R9 ;  /* 0x0000000cff097219 */ /* 0x000fe40000011609 */
[----:B------:R-:W-:Y:S01]  /*09a0*/  ISETP.NE.AND.EX P0, PT, R31, RZ, PT, P0 ;  /* 0x000000ff1f00720c */ /* 0x000fe20003f05300 */
[----:B------:R1:W3:Y:S01]  /*09b0*/  F2I.U32.TRUNC.NTZ R15, R8 ;  /* 0x00000008000f7305 */ /* 0x0002e2000020f000 */
[----:B------:R-:W1:Y:S01]  /*09c0*/  LDC R20, c[0x0][0x148] ;  /* 0x00005200ff147b82 */ /* 0x000e620000000800 */
[----:B--2---:R-:W-:-:S07]  /*09d0*/  IMAD R0, R7, R10, R6 ;  /* 0x0000000a07007224 */ /* 0x004fce00078e0206 */
[----:B------:R-:W2:Y:S01]  /*09e0*/  LDC R26, c[0x0][0x600] ;  /* 0x00018000ff1a7b82 */ /* 0x000ea20000000800 */
[-CC-:B----4-:R-:W-:Y:S02]  /*09f0*/  SHF.R.U64 R32, R22, R24.reuse, R9.reuse ;  /* 0x0000001816207219 */ /* 0x190fe40000001209 */
[----:B------:R-:W-:Y:S01]  /*0a00*/  SHF.R.U32.HI R7, RZ, R24, R9 ;  /* 0x00000018ff077219 */ /* 0x000fe20000011609 */
[----:B------:R-:W-:-:S04]  /*0a10*/  IMAD.MOV.U32 R9, RZ, RZ, 0x1 ;  /* 0x00000001ff097424 */ /* 0x000fc800078e00ff */
[----:B------:R-:W4:Y:S01]  /*0a20*/  LDC R21, c[0x0][0x648] ;  /* 0x00019200ff157b82 */ /* 0x000f220000000800 */
[-C--:B0-----:R-:W-:Y:S02]  /*0a30*/  SHF.L.U32 R6, R11, R28.reuse, RZ ;  /* 0x0000001c0b067219 */ /* 0x081fe400000006ff */
[--C-:B------:R-:W-:Y:S02]  /*0a40*/  SHF.R.U64 R24, R32, R28, R7.reuse ;  /* 0x0000001c20187219 */ /* 0x100fe40000001207 */
[----:B------:R-:W-:Y:S02]  /*0a50*/  LOP3.LUT R13, RZ, R6, RZ, 0x33, !PT ;  /* 0x00000006ff0d7212 */ /* 0x000fe400078e33ff */
[-C--:B------:R-:W-:Y:S01]  /*0a60*/  SHF.R.U32.HI R7, RZ, R28.reuse, R7 ;  /* 0x0000001cff077219 */ /* 0x080fe20000011607 */
[----:B------:R-:W0:Y:S01]  /*0a70*/  LDC R23, c[0x0][0x638] ;  /* 0x00018e00ff177b82 */ /* 0x000e220000000800 */
[----:B------:R-:W-:Y:S01]  /*0a80*/  SHF.L.U32 R12, R9, R28, RZ ;  /* 0x0000001c090c7219 */ /* 0x000fe200000006ff */
[----:B------:R-:W-:-:S06]  /*0a90*/  IMAD.MOV.U32 R6, RZ, RZ, R24 ;  /* 0x000000ffff067224 */ /* 0x000fcc00078e0018 */
[----:B------:R-:W0:Y:S01]  /*0aa0*/  LDC R69, c[0x0][0x610] ;  /* 0x00018400ff457b82 */ /* 0x000e220000000800 */
[----:B-1-3--:R-:W-:Y:S05]  /*0ab0*/  @!P0 BRA `(.L_x_6) ;  /* 0x0000000000288947 */ /* 0x00afea0003800000 */
[----:B------:R-:W1:Y:S02]  /*0ac0*/  LDC R11, c[0x0][0x64c] ;  /* 0x00019300ff0b7b82 */ /* 0x000e640000000800 */
[----:B-1----:R-:W-:-:S05]  /*0ad0*/  IADD3 R11, P0, R24, R11, RZ ;  /* 0x0000000b180b7210 */ /* 0x002fca0007f1e0ff */
        /* <DEDUP_REMOVED lines=8> */
.L_x_6:
[----:B----4-:R-:W-:Y:S01]  /*0b60*/  SHF.R.U64 R6, R6, R21, R7 ;  /* 0x0000001506067219 */ /* 0x010fe20000001207 */
[----:B--2---:R-:W-:Y:S01]  /*0b70*/  VIADD R7, R26, 0xffffffff ;  /* 0xffffffff1a077836 */ /* 0x004fe20000000000 */
[----:B------:R-:W-:Y:S01]  /*0b80*/  LOP3.LUT R13, R32, R13, RZ, 0xc0, !PT ;  /* 0x0000000d200d7212 */ /* 0x000fe200078ec0ff */
[----:B------:R-:W-:Y:S02]  /*0b90*/  IMAD.MOV R15, RZ, RZ, -R15 ;  /* 0x000000ffff0f7224 */ /* 0x000fe400078e0a0f */
[----:B------:R-:W-:Y:S02]  /*0ba0*/  IMAD.MOV R8, RZ, RZ, -R6 ;  /* 0x000000ffff087224 */ /* 0x000fe400078e0a06 */
[----:B------:R-:W-:Y:S01]  /*0bb0*/  IMAD R13, R12, R6, R13 ;  /* 0x000000060c0d7224 */ /* 0x000fe200078e020d */
[----:B------:R-:W-:Y:S01]  /*0bc0*/  LOP3.LUT R6, R22, R7, RZ, 0xc0, !PT ;  /* 0x0000000716067212 */ /* 0x000fe200078ec0ff */
[----:B------:R-:W-:Y:S02]  /*0bd0*/  @P3 IMAD R0, R20, R15, R3 ;  /* 0x0000000f14003224 */ /* 0x000fe400078e0203 */
[----:B0-----:R-:W-:-:S02]  /*0be0*/  IMAD R3, R8, R23, R24 ;  /* 0x0000001708037224 */ /* 0x001fc400078e0218 */
[----:B------:R-:W-:Y:S02]  /*0bf0*/  IMAD R69, R13, R69, R0 ;  /* 0x000000450d457224 */ /* 0x000fe400078e0200 */
[----:B------:R-:W-:Y:S02]  /*0c00*/  IMAD R6, R3, R26, R6 ;  /* 0x0000001a03067224 */ /* 0x000fe400078e0206 */
[----:B------:R-:W-:-:S03]  /*0c10*/  IMAD.MOV.U32 R0, RZ, RZ, 0x1 ;  /* 0x00000001ff007424 */ /* 0x000fc600078e00ff */
[----:B------:R-:W-:Y:S02]  /*0c20*/  SEL R68, R6, R69, !P3 ;  /* 0x0000004506447207 */ /* 0x000fe40005800000 */
[----:B------:R-:W-:-:S07]  /*0c30*/  SEL R69, R69, R6, !P3 ;  /* 0x0000000645457207 */ /* 0x000fce0005800000 */
.L_x_4:
[----:B------:R-:W-:-:S08]  /*0c40*/  NOP ;  /* 0x0000000000007918 */ /* 0x000fd00000000000 */
[----:B------:R-:W0:Y:S02]  /*0c50*/  USETMAXREG.TRY_ALLOC.CTAPOOL UP0, 0xe8 ;  /* 0x000000e8000079c8 */ /* 0x000e240008000600 */
[----:B0-----:R-:W-:-:S13]  /*0c60*/  PLOP3.LUT P0, PT, PT, PT, UP0, 0x80, 0x0 ;  /* 0x000000000000781c */ /* 0x001fda0003f0f008 */
[----:B------:R-:W-:Y:S05]  /*0c70*/  @!P0 BRA `(.L_x_4) ;  /* 0xfffffffc00f08947 */ /* 0x000fea000383ffff */
[----:B------:R-:W-:Y:S01]  /*0c80*/  ULDC.64 UR4, c[0x0][0x598] ;  /* 0x0001660000047ab9 */ /* 0x000fe20000000a00 */
[----:B------:R-:W-:Y:S01]  /*0c90*/  ULDC.64 UR36, c[0x0][0x208] ;  /* 0x0000820000247ab9 */ /* 0x000fe20000000a00 */
[----:B------:R-:W-:-:S04]  /*0ca0*/  ISETP.NE.U32.AND P0, PT, RZ, UR4, PT ;  /* 0x00000004ff007c0c */ /* 0x000fc8000bf05070 */
[----:B------:R-:W-:-:S13]  /*0cb0*/  ISETP.NE.AND.EX P0, PT, RZ, UR5, PT, P0 ;  /* 0x00000005ff007c0c */ /* 0x000fda000bf05300 */
[----:B------:R-:W-:Y:S05]  /*0cc0*/  @!P0 BRA `(.L_x_7) ;  /* 0x00000000001c8947 */ /* 0x000fea0003800000 */
[----:B------:R-:W0:Y:S02]  /*0cd0*/  LDC.64 R6, c[0x0][0x598] ;  /* 0x00016600ff067b82 */ /* 0x000e240000000a00 */
[----:B0-----:R-:W2:Y:S02]  /*0ce0*/  LDG.E.64 R6, desc[UR36][R6.64] ;  /* 0x0000002406067981 */ /* 0x001ea4000c1e1b00 */
[----:B--2---:R-:W-:-:S04]  /*0cf0*/  ISETP.NE.U32.AND P0, PT, R6, RZ, PT ;  /* 0x000000ff0600720c */ /* 0x004fc80003f05070 */
[----:B------:R-:W-:-:S13]  /*0d00*/  ISETP.NE.AND.EX P0, PT, R7, RZ, PT, P0 ;  /* 0x000000ff0700720c */ /* 0x000fda0003f05300 */
[----:B------:R-:W-:Y:S05]  /*0d10*/  @!P0 BRA `(.L_x_7) ;  /* 0x0000000000088947 */ /* 0x000fea0003800000 */
[----:B------:R0:W5:Y:S01]  /*0d20*/  LD.E R19, desc[UR36][R6.64] ;  /* 0x0000002406137980 */ /* 0x000162000c101900 */
[----:B------:R-:W-:Y:S05]  /*0d30*/  BRA `(.L_x_8) ;  /* 0x0000000000247947 */ /* 0x000fea0003800000 */
.L_x_7:
[----:B------:R-:W-:Y:S02]  /*0d40*/  ULDC.64 UR4, c[0x0][0x588] ;  /* 0x0001620000047ab9 */ /* 0x000fe40000000a00 */
[----:B------:R-:W-:-:S04]  /*0d50*/  ISETP.NE.U32.AND P0, PT, RZ, UR4, PT ;  /* 0x00000004ff007c0c */ /* 0x000fc8000bf05070 */
[----:B------:R-:W-:-:S13]  /*0d60*/  ISETP.NE.AND.EX P0, PT, RZ, UR5, PT, P0 ;  /* 0x00000005ff007c0c */ /* 0x000fda000bf05300 */
[----:B------:R-:W-:Y:S05]  /*0d70*/  @!P0 BRA `(.L_x_9) ;  /* 0x00000000000c8947 */ /* 0x000fea0003800000 */
[----:B------:R-:W0:Y:S02]  /*0d80*/  LDC.64 R6, c[0x0][0x588] ;  /* 0x00016200ff067b82 */ /* 0x000e240000000a00 */
[----:B0-----:R1:W5:Y:S01]  /*0d90*/  LDG.E R19, desc[UR36][R6.64] ;  /* 0x0000002406137981 */ /* 0x001362000c1e1900 */
[----:B------:R-:W-:Y:S05]  /*0da0*/  BRA `(.L_x_8) ;  /* 0x0000000000087947 */ /* 0x000fea0003800000 */
.L_x_9:
[----:B------:R-:W-:Y:S02]  /*0db0*/  ULDC UR4, c[0x0][0x580] ;  /* 0x0001600000047ab9 */ /* 0x000fe40000000800 */
[----:B------:R-:W-:-:S07]  /*0dc0*/  IMAD.U32 R19, RZ, RZ, UR4 ;  /* 0x00000004ff137e24 */ /* 0x000fce000f8e00ff */
.L_x_8:
[----:B------:R-:W-:Y:S02]  /*0dd0*/  ULDC.64 UR4, c[0x0][0x5a0] ;  /* 0x0001680000047ab9 */ /* 0x000fe40000000a00 */
[----:B------:R-:W-:-:S04]  /*0de0*/  ISETP.NE.U32.AND P0, PT, RZ, UR4, PT ;  /* 0x00000004ff007c0c */ /* 0x000fc8000bf05070 */
[----:B------:R-:W-:-:S13]  /*0df0*/  ISETP.NE.AND.EX P0, PT, RZ, UR5, PT, P0 ;  /* 0x00000005ff007c0c */ /* 0x000fda000bf05300 */
[----:B------:R-:W-:Y:S05]  /*0e00*/  @!P0 BRA `(.L_x_10) ;  /* 0x00000000001c8947 */ /* 0x000fea0003800000 */
[----:B01----:R-:W0:Y:S02]  /*0e10*/  LDC.64 R6, c[0x0][0x5a0] ;  /* 0x00016800ff067b82 */ /* 0x003e240000000a00 */
[----:B0-----:R-:W2:Y:S02]  /*0e20*/  LDG.E.64 R6, desc[UR36][R6.64] ;  /* 0x0000002406067981 */ /* 0x001ea4000c1e1b00 */
[----:B--2---:R-:W-:-:S04]  /*0e30*/  ISETP.NE.U32.AND P0, PT, R6, RZ, PT ;  /* 0x000000ff0600720c */ /* 0x004fc80003f05070 */
[----:B------:R-:W-:-:S13]  /*0e40*/  ISETP.NE.AND.EX P0, PT, R7, RZ, PT, P0 ;  /* 0x000000ff0700720c */ /* 0x000fda0003f05300 */
[----:B------:R-:W-:Y:S05]  /*0e50*/  @!P0 BRA `(.L_x_10) ;  /* 0x0000000000088947 */ /* 0x000fea0003800000 */
[----:B------:R0:W5:Y:S01]  /*0e60*/  LD.E R56, desc[UR36][R6.64] ;  /* 0x0000002406387980 */ /* 0x000162000c101900 */
[----:B------:R-:W-:Y:S05]  /*0e70*/  BRA `(.L_x_11) ;  /* 0x0000000000247947 */ /* 0x000fea0003800000 */
.L_x_10:
[----:B------:R-:W-:Y:S02]  /*0e80*/  ULDC.64 UR4, c[0x0][0x590] ;  /* 0x0001640000047ab9 */ /* 0x000fe40000000a00 */
[----:B------:R-:W-:-:S04]  /*0e90*/  ISETP.NE.U32.AND P0, PT, RZ, UR4, PT ;  /* 0x00000004ff007c0c */ /* 0x000fc8000bf05070 */
[----:B------:R-:W-:-:S13]  /*0ea0*/  ISETP.NE.AND.EX P0, PT, RZ, UR5, PT, P0 ;  /* 0x00000005ff007c0c */ /* 0x000fda000bf05300 */
[----:B------:R-:W-:Y:S05]  /*0eb0*/  @!P0 BRA `(.L_x_12) ;  /* 0x00000000000c8947 */ /* 0x000fea0003800000 */
[----:B------:R-:W2:Y:S02]  /*0ec0*/  LDC.64 R56, c[0x0][0x590] ;  /* 0x00016400ff387b82 */ /* 0x000ea40000000a00 */
[----:B--2---:R2:W5:Y:S01]  /*0ed0*/  LDG.E R56, desc[UR36][R56.64] ;  /* 0x0000002438387981 */ /* 0x004562000c1e1900 */
[----:B------:R-:W-:Y:S05]  /*0ee0*/  BRA `(.L_x_11) ;  /* 0x0000000000087947 */ /* 0x000fea0003800000 */
.L_x_12:
[----:B------:R-:W-:Y:S02]  /*0ef0*/  ULDC UR4, c[0x0][0x584] ;  /* 0x0001610000047ab9 */ /* 0x000fe40000000800 */
[----:B------:R-:W-:-:S07]  /*0f00*/  IMAD.U32 R56, RZ, RZ, UR4 ;  /* 0x00000004ff387e24 */ /* 0x000fce000f8e00ff */
.L_x_11:
[----:B------:R-:W-:-:S13]  /*0f10*/  LOP3.LUT P0, RZ, R0, 0xff, RZ, 0xc0, !PT ;  /* 0x000000ff00ff7812 */ /* 0x000fda000780c0ff */
[----:B------:R-:W-:Y:S05]  /*0f20*/  @!P0 EXIT ;  /* 0x000000000000894d */ /* 0x000fea0003800000 */
[----:B------:R-:W3:Y:S01]  /*0f30*/  LDC R59, c[0x0][0x658] ;  /* 0x00019600ff3b7b82 */ /* 0x000ee20000000800 */
[----:B------:R-:W-:Y:S01]  /*0f40*/  ULDC.64 UR6, c[0x0][0x288] ;  /* 0x0000a20000067ab9 */ /* 0x000fe20000000a00 */
[----:B------:R-:W-:Y:S01]  /*0f50*/  LOP3.LUT R14, R14, 0x1, RZ, 0xc0, !PT ;  /* 0x000000010e0e7812 */ /* 0x000fe200078ec0ff */
[----:B------:R-:W-:Y:S01]  /*0f60*/  UIADD3 UR4, UR7, 0x3f, URZ ;  /* 0x0000003f07047890 */ /* 0x000fe2000fffe03f */
[----:B------:R-:W-:Y:S01]  /*0f70*/  SHF.R.U32.HI R0, RZ, 0x2, R4 ;  /* 0x00000002ff007819 */ /* 0x000fe20000011604 */
[----:B------:R-:W-:Y:S01]  /*0f80*/  IMAD.U32 R3, RZ, RZ, UR6 ;  /* 0x00000006ff037e24 */ /* 0x000fe2000f8e00ff */
[----:B------:R-:W-:Y:S01]  /*0f90*/  SHF.R.U32.HI R5, RZ, 0x1, R5 ;  /* 0x00000001ff057819 */ /* 0x000fe20000011605 */
[----:B------:R-:W-:Y:S01]  /*0fa0*/  USHF.R.S32.HI UR5, URZ, 0x1f, UR4 ;  /* 0x0000001f3f057899 */ /* 0x000fe20008011404 */
[----:B01----:R-:W0:Y:S01]  /*0fb0*/  LDC.64 R6, c[0x0][0x5c8] ;  /* 0x00017200ff067b82 */ /* 0x003e220000000a00 */
[----:B------:R-:W-:Y:S01]  /*0fc0*/  LOP3.LUT R60, R4, 0x3, RZ, 0xc0, !PT ;  /* 0x00000003043c7812 */ /* 0x000fe200078ec0ff */
[----:B------:R-:W-:Y:S01]  /*0fd0*/  IMAD.SHL.U32 R9, R14, 0x40, RZ ;  /* 0x000000400e097824 */ /* 0x000fe200078e00ff */
[----:B------:R-:W-:Y:S01]  /*0fe0*/  LOP3.LUT R0, R0, 0x7, RZ, 0xc0, !PT ;  /* 0x0000000700007812 */ /* 0x000fe200078ec0ff */
[----:B------:R-:W-:Y:S01]  /*0ff0*/  ULEA.HI UR5, UR5, UR4, URZ, 0x6 ;  /* 0x0000000405057291 */ /* 0x000fe2000f8f303f */
[----:B------:R-:W-:Y:S01]  /*1000*/  LOP3.LUT R5, R5, 0x30, RZ, 0xc0, !PT ;  /* 0x0000003005057812 */ /* 0x000fe200078ec0ff */
[----:B------:R-:W-:Y:S01]  /*1010*/  IMAD R60, R60, -0x2, R3 ;  /* 0xfffffffe3c3c7824 */ /* 0x000fe200078e0203 */
[--C-:B------:R-:W-:Y:S01]  /*1020*/  LOP3.LUT R22, R9, 0x40, R0.reuse, 0xe2, !PT ;  /* 0x0000004009167812 */ /* 0x100fe200078ee200 */
[----:B------:R-:W1:Y:S01]  /*1030*/  LDC R63, c[0x0][0x600] ;  /* 0x00018000ff3f7b82 */ /* 0x000e620000000800 */
[----:B------:R-:W-:Y:S01]  /*1040*/  IADD3 R3, RZ, -R5, -R0 ;  /* 0x80000005ff037210 */ /* 0x000fe20007ffe800 */
[----:B------:R-:W-:Y:S01]  /*1050*/  IMAD.MOV.U32 R0, RZ, RZ, -0x1 ;  /* 0xffffffffff007424 */ /* 0x000fe200078e00ff */
[----:B------:R-:W-:Y:S01]  /*1060*/  USHF.R.S32.HI UR43, URZ, 0x6, UR5 ;  /* 0x000000063f2b7899 */ /* 0x000fe20008011405 */
[----:B------:R-:W-:Y:S01]  /*1070*/  IMAD.MOV.U32 R8, RZ, RZ, 0x1 ;  /* 0x00000001ff087424 */ /* 0x000fe200078e00ff */
[----:B------:R-:W-:Y:S01]  /*1080*/  LOP3.LUT R62, R4, 0x80, RZ, 0xc0, !PT ;  /* 0x00000080043e7812 */ /* 0x000fe200078ec0ff */
[----:B------:R-:W-:Y:S01]  /*1090*/  IMAD R3, R14, -0x40, R3 ;  /* 0xffffffc00e037824 */ /* 0x000fe200078e0203 */
[----:B------:R-:W-:Y:S01]  /*10a0*/  UISETP.LT.AND UP0, UPT, UR43, 0x1, UPT ;  /* 0x000000012b00788c */ /* 0x000fe2000bf01270 */
[----:B---3--:R-:W-:Y:S01]  /*10b0*/  SHF.L.U32 R0, R0, R59, RZ ;  /* 0x0000003b00007219 */ /* 0x008fe200000006ff */
[----:B------:R-:W-:Y:S01]  /*10c0*/  ULDC UR4, c[0x0][0x284] ;  /* 0x0000a10000047ab9 */ /* 0x000fe20000000800 */
[----:B------:R-:W-:Y:S01]  /*10d0*/  LOP3.LUT R22, R22, R5, RZ, 0xfc, !PT ;  /* 0x0000000516167212 */ /* 0x000fe200078efcff */
[----:B------:R-:W-:Y:S01]  /*10e0*/  USEL UR44, UR43, 0x1, UP0 ;  /* 0x000000012b2c7887 */ /* 0x000fe20008000000 */
[----:B------:R-:W-:Y:S01]  /*10f0*/  SHF.L.U32 R59, R8, R59, RZ ;  /* 0x0000003b083b7219 */ /* 0x000fe200000006ff */
[----:B------:R-:W-:Y:S01]  /*1100*/  IMAD.SHL.U32 R61, R4, 0x2, RZ ;  /* 0x00000002043d7824 */ /* 0x000fe200078e00ff */
[----:B------:R-:W-:Y:S01]  /*1110*/  LOP3.LUT R66, R18, 0x1, RZ, 0xfc, !PT ;  /* 0x0000000112427812 */ /* 0x000fe200078efcff */
[----:B------:R-:W-:Y:S01]  /*1120*/  VIADD R65, R3, UR4 ;  /* 0x0000000403417c36 */ /* 0x000fe20008000000 */
[C---:B0-----:R-:W-:Y:S01]  /*1130*/  SHF.L.U64.HI R58, R6.reuse, 0x3, R7 ;  /* 0x00000003063a7819 */ /* 0x041fe20000010207 */
[----:B--2---:R-:W-:Y:S01]  /*1140*/  IMAD.SHL.U32 R57, R6, 0x8, RZ ;  /* 0x0000000806397824 */ /* 0x004fe200078e00ff */
[----:B------:R-:W-:Y:S01]  /*1150*/  SHF.R.U32.HI R62, RZ, 0x7, R62 ;  /* 0x00000007ff3e7819 */ /* 0x000fe2000001163e */
[----:B------:R-:W-:Y:S01]  /*1160*/  IMAD.MOV.U32 R23, RZ, RZ, RZ ;  /* 0x000000ffff177224 */ /* 0x000fe200078e00ff */
[----:B------:R-:W-:Y:S01]  /*1170*/  LOP3.LUT R64, RZ, R0, RZ, 0x33, !PT ;  /* 0x00000000ff407212 */ /* 0x000fe200078e33ff */
[----:B------:R-:W-:Y:S01]  /*1180*/  UIADD3 UR44, UR43, -UR44, URZ ;  /* 0x8000002c2b2c7290 */ /* 0x000fe2000fffe03f */
[----:B------:R-:W-:Y:S01]  /*1190*/  UMOV UR40, URZ ;  /* 0x0000003f00287c82 */ /* 0x000fe20008000000 */
[----:B-1----:R-:W-:Y:S01]  /*11a0*/  VIADD R63, R63, 0xffffffff ;  /* 0xffffffff3f3f7836 */ /* 0x002fe20000000000 */
[----:B------:R-:W-:-:S09]  /*11b0*/  UMOV UR42, URZ ;  /* 0x0000003f002a7c82 */ /* 0x000fd20008000000 */
.L_x_94:
[----:B0-----:R-:W0:Y:S01]  /*11c0*/  SHFL.IDX PT, R0, R62, RZ, 0x1f ;  /* 0x00001fff3e007589 */ /* 0x001e2200000e0000 */
[----:B-1----:R-:W1:Y:S01]  /*11d0*/  S2UR UR7, SR_CgaCtaId ;  /* 0x00000000000779c3 */ /* 0x002e620000008800 */
[----:B------:R-:W-:Y:S01]  /*11e0*/  UMOV UR6, 0x400 ;  /* 0x0000040000067882 */ /* 0x000fe20000000000 */
[----:B0-----:R-:W-:Y:S01]  /*11f0*/  R2UR UR4, R0 ;  /* 0x00000000000472ca */ /* 0x001fe200000e0000 */
[----:B-1----:R-:W-:-:S12]  /*1200*/  ULEA UR46, UR7, UR6, 0x18 ;  /* 0x00000006072e7291 */ /* 0x002fd8000f8ec03f */
[----:B------:R-:W-:-:S04]  /*1210*/  ULEA.HI UR5, UR4, UR4, URZ, 0x1 ;  /* 0x0000000404057291 */ /* 0x000fc8000f8f083f */
[----:B------:R-:W-:-:S04]  /*1220*/  ULOP3.LUT UR5, UR5, 0x7fffe, URZ, 0xc0, !UPT ;  /* 0x0007fffe05057892 */ /* 0x000fc8000f8ec03f */
[----:B------:R-:W-:-:S03]  /*1230*/  UIADD3 UR5, UR4, -UR5, URZ ;  /* 0x8000000504057290 */ /* 0x000fc6000fffe03f */
[----:B------:R-:W-:Y:S01]  /*1240*/  ULDC UR4, c[0x0][0x28c] ;  /* 0x0000a30000047ab9 */ /* 0x000fe20000000800 */
[----:B------:R-:W-:Y:S01]  /*1250*/  ULEA UR5, UR5, UR46, 0xd ;  /* 0x0000002e05057291 */ /* 0x000fe2000f8e683f */
[----:B------:R-:W-:-:S03]  /*1260*/  ISETP.LT.AND P0, PT, RZ, UR4, PT ;  /* 0x00000004ff007c0c */ /* 0x000fc6000bf01270 */
[----:B------:R-:W-:-:S04]  /*1270*/  UIADD3 UR5, UR5, 0x100, URZ ;  /* 0x0000010005057890 */ /* 0x000fc8000fffe03f */
[----:B------:R-:W-:-:S04]  /*1280*/  USHF.R.U32.HI UR5, URZ, 0x4, UR5 ;  /* 0x000000043f057899 */ /* 0x000fc80008011605 */
[----:B------:R-:W-:-:S04]  /*1290*/  ULOP3.LUT UR5, UR5, 0x3fff, URZ, 0xc0, !UPT ;  /* 0x00003fff05057892 */ /* 0x000fc8000f8ec03f */
[----:B------:R-:W-:Y:S01]  /*12a0*/  ULOP3.LUT UR45, UR5, 0x10000, URZ, 0xfc, !UPT ;  /* 0x00010000052d7892 */ /* 0x000fe2000f8efc3f */
[----:B---345:R-:W-:Y:S11]  /*12b0*/  @P0 BRA `(.L_x_13) ;  /* 0x0000000000400947 */ /* 0x038ff60003800000 */
[----:B------:R-:W-:Y:S01]  /*12c0*/  MOV R0, 0x0 ;  /* 0x0000000000007802 */ /* 0x000fe20000000f00 */
[----:B------:R-:W-:Y:S01]  /*12d0*/  ULDC.64 UR4, c[0x4][0x68] ;  /* 0x01001a0000047ab9 */ /* 0x000fe20000000a00 */
[----:B------:R-:W-:Y:S01]  /*12e0*/  ULDC.64 UR6, c[0x4][0x8] ;  /* 0x0100020000067ab9 */ /* 0x000fe20000000a00 */
[----:B------:R-:W-:Y:S01]  /*12f0*/  IMAD.U32 R4, RZ, RZ, UR4 ;  /* 0x00000004ff047e24 */ /* 0x000fe2000f8e00ff */
[----:B------:R0:W1:Y:S01]  /*1300*/  LDC.64 R14, c[0x4][R0] ;  /* 0x01000000000e7b82 */ /* 0x0000620000000a00 */
[----:B------:R-:W-:Y:S01]  /*1310*/  IMAD.U32 R5, RZ, RZ, UR5 ;  /* 0x00000005ff057e24 */ /* 0x000fe2000f8e00ff */
[----:B------:R-:W-:Y:S01]  /*1320*/  ULDC.64 UR4, c[0x4][0x70] ;  /* 0x01001c0000047ab9 */ /* 0x000fe20000000a00 */
[----:B------:R-:W-:Y:S02]  /*1330*/  IMAD.U32 R10, RZ, RZ, UR6 ;  /* 0x00000006ff0a7e24 */ /* 0x000fe4000f8e00ff */
[----:B------:R-:W-:Y:S02]  /*1340*/  IMAD.U32 R6, RZ, RZ, UR4 ;  /* 0x00000004ff067e24 */ /* 0x000fe4000f8e00ff */
[----:B------:R-:W-:-:S02]  /*1350*/  IMAD.U32 R7, RZ, RZ, UR5 ;  /* 0x00000005ff077e24 */ /* 0x000fc4000f8e00ff */
[----:B------:R-:W-:Y:S02]  /*1360*/  IMAD.U32 R11, RZ, RZ, UR7 ;  /* 0x00000007ff0b7e24 */ /* 0x000fe4000f8e00ff */
[----:B------:R-:W-:Y:S02]  /*1370*/  IMAD.MOV.U32 R8, RZ, RZ, 0x1e1 ;  /* 0x000001e1ff087424 */ /* 0x000fe400078e00ff */
[----:B------:R-:W-:Y:S02]  /*1380*/  IMAD.MOV.U32 R12, RZ, RZ, 0x1 ;  /* 0x00000001ff0c7424 */ /* 0x000fe400078e00ff */
[----:B0-----:R-:W-:-:S07]  /*1390*/  IMAD.MOV.U32 R13, RZ, RZ, RZ ;  /* 0x000000ffff0d7224 */ /* 0x001fce00078e00ff */
[----:B------:R-:W-:-:S07]  /*13a0*/  LEPC R20, `(.L_x_13) ;  /* 0x000000001014794e */ /* 0x000fce0000000000 */
[----:B-1---5:R-:W-:Y:S05]  /*13b0*/  CALL.ABS.NOINC R14 ;  /* 0x000000000e007343 */ /* 0x022fea0003c00000 */
.L_x_13:
[----:B------:R-:W-:-:S13]  /*13c0*/  ISETP.NE.AND P0, PT, R66, 0x3, PT ;  /* 0x000000034200780c */ /* 0x000fda0003f05270 */
[----:B------:R-:W-:Y:S05]  /*13d0*/  @!P0 BRA `(.L_x_14) ;  /* 0x0000000000048947 */ /* 0x000fea0003800000 */
[----:B------:R-:W-:Y:S01]  /*13e0*/  BPT.TRAP 0x1 ;  /* 0x000000040000795c */ /* 0x000fe20000300000 */
.L_x_14:
[----:B------:R-:W-:Y:S02]  /*13f0*/  IMAD.U32 R3, RZ, RZ, UR42 ;  /* 0x0000002aff037e24 */ /* 0x000fe4000f8e00ff */
[----:B------:R-:W-:-:S03]  /*1400*/  IMAD.U32 R0, RZ, RZ, UR40 ;  /* 0x00000028ff007e24 */ /* 0x000fc6000f8e00ff */
[----:B------:R-:W-:Y:S02]  /*1410*/  LEA R3, R3, UR46, 0x3 ;  /* 0x0000002e03037c11 */ /* 0x000fe4000f8e18ff */
[----:B------:R-:W-:-:S04]  /*1420*/  SHF.L.U32 R0, R0, 0x1f, RZ ;  /* 0x0000001f00007819 */ /* 0x000fc800000006ff */
[----:B------:R0:W1:Y:S01]  /*1430*/  SYNCS.PHASECHK.TRANS64.TRYWAIT P1, [R3+URZ], R0 ;  /* 0x00000000030075a7 */ /* 0x000062000802017f */
[----:B------:R-:W-:Y:S05]  /*1440*/  @!P0 BRA `(.L_x_15) ;  /* 0x0000000000048947 */ /* 0x000fea0003800000 */
[----:B------:R-:W-:Y:S01]  /*1450*/  BPT.TRAP 0x1 ;  /* 0x000000040000795c */ /* 0x000fe20000300000 */
.L_x_15:
[----:B------:R-:W-:-:S05]  /*1460*/  IMAD.U32 R4, RZ, RZ, UR44 ;  /* 0x0000002cff047e24 */ /* 0x000fca000f8e00ff */
[----:B------:R-:W-:Y:S01]  /*1470*/  ISETP.GE.AND P2, PT, R4, 0x1, PT ;  /* 0x000000010400780c */ /* 0x000fe20003f46270 */
[----:B-1----:R-:W-:-:S12]  /*1480*/  @P1 BRA `(.L_x_16) ;  /* 0x0000000000081947 */ /* 0x002fd80003800000 */
[----:B------:R-:W1:Y:S02]  /*1490*/  SYNCS.PHASECHK.TRANS64.TRYWAIT P1, [R3+URZ], R0 ;  /* 0x00000000030075a7 */ /* 0x000e64000802017f */
[----:B-1----:R-:W-:Y:S05]  /*14a0*/  @!P1 BRA `(.L_x_17) ;  /* 0x0000004800f09947 */ /* 0x002fea0003800000 */
.L_x_16:
[----:B------:R-:W-:Y:S05]  /*14b0*/  WARPSYNC.ALL ;  /* 0x0000000000007948 */ /* 0x000fea0003800000 */
[----:B------:R-:W-:Y:S01]  /*14c0*/  UIADD3 UR4, UR46, 0x20100, URZ ;  /* 0x000201002e047890 */ /* 0x000fe2000fffe03f */
[----:B------:R-:W-:Y:S01]  /*14d0*/  WARPGROUP.ARRIVE ;  /* 0x00000000000079c5 */ /* 0x000fe20000000000 */
[----:B------:R-:W-:Y:S02]  /*14e0*/  ULEA UR5, UR42, UR45, 0xb ;  /* 0x0000002d2a057291 */ /* 0x000fe4000f8e583f */
[----:B------:R-:W-:Y:S01]  /*14f0*/  USHF.R.U32.HI UR4, URZ, 0x4, UR4 ;  /* 0x000000043f047899 */ /* 0x000fe20008011604 */
[----:B------:R-:W-:Y:S01]  /*1500*/  UMOV UR9, 0x40000040 ;  /* 0x4000004000097882 */ /* 0x000fe20000000000 */
[----:B------:R-:W-:-:S02]  /*1510*/  UMOV UR11, 0x40000040 ;  /* 0x40000040000b7882 */ /* 0x000fc40000000000 */
[----:B------:R-:W-:Y:S01]  /*1520*/  ULOP3.LUT UR4, UR4, 0x3fff, URZ, 0xc0, !UPT ;  /* 0x00003fff04047892 */ /* 0x000fe2000f8ec03f */
[----:B------:R-:W-:-:S03]  /*1530*/  UMOV UR8, UR5 ;  /* 0x0000000500087c82 */ /* 0x000fc60008000000 */
[----:B------:R-:W-:-:S04]  /*1540*/  ULOP3.LUT UR4, UR4, 0x10000, URZ, 0xfc, !UPT ;  /* 0x0001000004047892 */ /* 0x000fc8000f8efc3f */
[----:B------:R-:W-:-:S07]  /*1550*/  ULEA UR6, UR42, UR4, 0xa ;  /* 0x000000042a067291 */ /* 0x000fce000f8e503f */
[----:B------:R-:W-:Y:S02]  /*1560*/  UMOV UR10, UR6 ;  /* 0x00000006000a7c82 */ /* 0x000fe40008000000 */
[----:B------:R-:W-:Y:S01]  /*1570*/  HGMMA.64x64x8.F32.TF32 R24, gdesc[UR8], RZ, !UPT, gsb0 ;  /* 0x04e00000081879f0 */ /* 0x000fe2000c0028ff */
[----:B------:R-:W-:Y:S02]  /*1580*/  UIADD3 UR8, UR5, 0x2, URZ ;  /* 0x0000000205087890 */ /* 0x000fe4000fffe03f */
[----:B------:R-:W-:Y:S01]  /*1590*/  UIADD3 UR10, UR6, 0x2, URZ ;  /* 0x00000002060a7890 */ /* 0x000fe2000fffe03f */
[----:B------:R-:W-:Y:S01]  /*15a0*/  UMOV UR9, 0x40000040 ;  /* 0x4000004000097882 */ /* 0x000fe20000000000 */
[----:B------:R-:W-:Y:S01]  /*15b0*/  UMOV UR11, 0x40000040 ;  /* 0x40000040000b7882 */ /* 0x000fe20000000000 */
[----:B------:R-:W-:Y:S02]  /*15c0*/  WARPGROUP.DEPBAR.LE gsb0, 0x0 ;  /* 0x00008000000079c5 */ /* 0x000fe40000010000 */
[----:B------:R-:W-:-:S06]  /*15d0*/  WARPGROUP.ARRIVE ;  /* 0x00000000000079c5 */ /* 0x000fcc0000000000 */
[----:B------:R-:W-:Y:S01]  /*15e0*/  HGMMA.64x64x8.F32.TF32 R24, gdesc[UR8], R24, gsb0 ;  /* 0x04e00000081879f0 */ /* 0x000fe20008002818 */
        /* <DEDUP_REMOVED lines=41> */
[----:B------:R-:W-:Y:S03]  /*1880*/  HGMMA.64x64x8.F32.TF32 R24, gdesc[UR8], R24, gsb0 ;  /* 0x04e00000081879f0 */ /* 0x000fe60008002818 */
[----:B------:R-:W-:Y:S02]  /*1890*/  WARPGROUP.DEPBAR.LE gsb0, 0x0 ;  /* 0x00008000000079c5 */ /* 0x000fe40000010000 */
[----:B------:R-:W-:Y:S05]  /*18a0*/  @!P2 BRA `(.L_x_18) ;  /* 0x00000004008ca947 */ /* 0x000fea0003800000 */
[----:B------:R-:W-:Y:S01]  /*18b0*/  UIADD3 UR5, UR42, 0x1, URZ ;  /* 0x000000012a057890 */ /* 0x000fe2000fffe03f */
[----:B01----:R-:W-:-:S03]  /*18c0*/  IMAD.U32 R0, RZ, RZ, UR44 ;  /* 0x0000002cff007e24 */ /* 0x003fc6000f8e00ff */
[----:B------:R-:W-:-:S04]  /*18d0*/  UISETP.NE.AND UP0, UPT, UR5, 0x4, UPT ;  /* 0x000000040500788c */ /* 0x000fc8000bf05270 */
[----:B------:R-:W-:Y:S02]  /*18e0*/  USEL UR6, URZ, 0x1, UP0 ;  /* 0x000000013f067887 */ /* 0x000fe40008000000 */
[----:B------:R-:W-:Y:S02]  /*18f0*/  USEL UR5, UR5, URZ, UP0 ;  /* 0x0000003f05057287 */ /* 0x000fe40008000000 */
[----:B------:R-:W-:-:S06]  /*1900*/  ULOP3.LUT UR6, UR40, UR6, URZ, 0x3c, !UPT ;  /* 0x0000000628067292 */ /* 0x000fcc000f8e3c3f */
[----:B------:R-:W-:Y:S01]  /*1910*/  IMAD.U32 R5, RZ, RZ, UR6 ;  /* 0x00000006ff057e24 */ /* 0x000fe2000f8e00ff */
[----:B------:R-:W-:-:S06]  /*1920*/  UMOV UR6, UR42 ;  /* 0x0000002a00067c82 */ /* 0x000fcc0008000000 */
.L_x_25:
[----:B01----:R-:W-:Y:S05]  /*1930*/  @!P0 BRA `(.L_x_19) ;  /* 0x0000000000048947 */ /* 0x003fea0003800000 */
[----:B------:R-:W-:Y:S01]  /*1940*/  BPT.TRAP 0x1 ;  /* 0x000000040000795c */ /* 0x000fe20000300000 */
.L_x_19:
[----:B------:R-:W0:Y:S01]  /*1950*/  S2UR UR8, SR_CgaCtaId ;  /* 0x00000000000879c3 */ /* 0x000e220000008800 */
[----:B------:R-:W-:Y:S01]  /*1960*/  UMOV UR7, 0x400 ;  /* 0x0000040000077882 */ /* 0x000fe20000000000 */
[----:B------:R-:W-:Y:S01]  /*1970*/  SHF.L.U32 R3, R5, 0x1f, RZ ;  /* 0x0000001f05037819 */ /* 0x000fe200000006ff */
[----:B0-----:R-:W-:-:S04]  /*1980*/  ULEA UR7, UR8, UR7, 0x18 ;  /* 0x0000000708077291 */ /* 0x001fc8000f8ec03f */
[----:B------:R-:W-:-:S09]  /*1990*/  ULEA UR8, UR5, UR7, 0x3 ;  /* 0x0000000705087291 */ /* 0x000fd2000f8e183f */
[----:B------:R0:W1:Y:S01]  /*19a0*/  SYNCS.PHASECHK.TRANS64.TRYWAIT P1, [UR8], R3 ;  /* 0x00000003ff0075a7 */ /* 0x0000620008020148 */
[----:B------:R-:W-:Y:S05]  /*19b0*/  @!P0 BRA `(.L_x_20) ;  /* 0x0000000000048947 */ /* 0x000fea0003800000 */
[----:B------:R-:W-:Y:S01]  /*19c0*/  BPT.TRAP 0x1 ;  /* 0x000000040000795c */ /* 0x000fe20000300000 */
.L_x_20:
[----:B-1----:R-:W-:Y:S05]  /*19d0*/  @P1 BRA `(.L_x_21) ;  /* 0x0000000000081947 */ /* 0x002fea0003800000 */
[----:B------:R-:W1:Y:S02]  /*19e0*/  SYNCS.PHASECHK.TRANS64.TRYWAIT P1, [UR8], R3 ;  /* 0x00000003ff0075a7 */ /* 0x000e640008020148 */
[----:B-1----:R-:W-:Y:S05]  /*19f0*/  @!P1 BRA `(.L_x_22) ;  /* 0x0000004400b09947 */ /* 0x002fea0003800000 */
.L_x_21:
[----:B------:R-:W-:Y:S01]  /*1a00*/  ULEA UR12, UR5, UR45, 0xb ;  /* 0x0000002d050c7291 */ /* 0x000fe2000f8e583f */
[----:B------:R-:W-:Y:S01]  /*1a10*/  WARPGROUP.ARRIVE ;  /* 0x00000000000079c5 */ /* 0x000fe20000000000 */
[----:B------:R-:W-:Y:S01]  /*1a20*/  ULEA UR13, UR5, UR4, 0xa ;  /* 0x00000004050d7291 */ /* 0x000fe2000f8e503f */
[----:B------:R-:W-:Y:S01]  /*1a30*/  UMOV UR9, 0x40000040 ;  /* 0x4000004000097882 */ /* 0x000fe20000000000 */
[----:B------:R-:W-:-:S03]  /*1a40*/  UMOV UR11, 0x40000040 ;  /* 0x40000040000b7882 */ /* 0x000fc60000000000 */
[----:B------:R-:W-:Y:S02]  /*1a50*/  UMOV UR8, UR12 ;  /* 0x0000000c00087c82 */ /* 0x000fe40008000000 */
[----:B------:R-:W-:Y:S02]  /*1a60*/  UMOV UR10, UR13 ;  /* 0x0000000d000a7c82 */ /* 0x000fe40008000000 */
[----:B------:R-:W-:Y:S01]  /*1a70*/  HGMMA.64x64x8.F32.TF32 R24, gdesc[UR8], R24, gsb0 ;  /* 0x04e00000081879f0 */ /* 0x000fe20008002818 */
[----:B------:R-:W-:Y:S02]  /*1a80*/  UIADD3 UR8, UR12, 0x2, URZ ;  /* 0x000000020c087890 */ /* 0x000fe4000fffe03f */
[----:B------:R-:W-:Y:S01]  /*1a90*/  UIADD3 UR10, UR13, 0x2, URZ ;  /* 0x000000020d0a7890 */ /* 0x000fe2000fffe03f */
[----:B------:R-:W-:Y:S01]  /*1aa0*/  UMOV UR9, 0x40000040 ;  /* 0x4000004000097882 */ /* 0x000fe20000000000 */
[----:B------:R-:W-:Y:S01]  /*1ab0*/  UMOV UR11, 0x40000040 ;  /* 0x40000040000b7882 */ /* 0x000fe20000000000 */
[----:B------:R-:W-:-:S02]  /*1ac0*/  WARPGROUP.DEPBAR.LE gsb0, 0x0 ;  /* 0x00008000000079c5 */ /* 0x000fc40000010000 */
        /* <DEDUP_REMOVED lines=46> */
[----:B------:R-:W-:Y:S01]  /*1db0*/  BPT.TRAP 0x1 ;  /* 0x000000040000795c */ /* 0x000fe20000300000 */
.L_x_23:
[----:B------:R-:W-:Y:S01]  /*1dc0*/  ULEA UR7, UR6, UR7, 0x3 ;  /* 0x0000000706077291 */ /* 0x000fe2000f8e183f */
[----:B------:R-:W-:-:S03]  /*1dd0*/  ISETP.GT.U32.AND P1, PT, R18, 0x1, PT ;  /* 0x000000011200780c */ /* 0x000fc60003f24070 */
[----:B------:R-:W-:-:S04]  /*1de0*/  UIADD3 UR7, UR7, 0x20, URZ ;  /* 0x0000002007077890 */ /* 0x000fc8000fffe03f */
[----:B------:R-:W-:-:S09]  /*1df0*/  UPRMT UR7, URZ, 0x654, UR7 ;  /* 0x000006543f077896 */ /* 0x000fd20008000007 */
[----:B------:R-:W-:Y:S01]  /*1e00*/  SYNCS.ARRIVE.TRANS64.RED.A1T0 RZ, [UR7], RZ ;  /* 0x000000ffffff79a7 */ /* 0x000fe20008100407 */
[----:B------:R-:W-:Y:S05]  /*1e10*/  @P1 BRA `(.L_x_24) ;  /* 0x0000000000041947 */ /* 0x000fea0003800000 */
[----:B------:R-:W-:Y:S01]  /*1e20*/  BPT.TRAP 0x1 ;  /* 0x000000040000795c */ /* 0x000fe20000300000 */
.L_x_24:
[----:B------:R-:W-:Y:S01]  /*1e30*/  UIADD3 UR5, UR5, 0x1, URZ ;  /* 0x0000000105057890 */ /* 0x000fe2000fffe03f */
[C---:B------:R-:W-:Y:S01]  /*1e40*/  ISETP.GT.AND P1, PT, R0.reuse, 0x1, PT ;  /* 0x000000010000780c */ /* 0x040fe20003f24270 */
[----:B------:R-:W-:Y:S01]  /*1e50*/  UIADD3 UR6, UR6, 0x1, URZ ;  /* 0x0000000106067890 */ /* 0x000fe2000fffe03f */
[----:B------:R-:W-:Y:S01]  /*1e60*/  VIADD R0, R0, 0xffffffff ;  /* 0xffffffff00007836 */ /* 0x000fe20000000000 */
[----:B------:R-:W-:Y:S02]  /*1e70*/  UISETP.NE.AND UP0, UPT, UR5, 0x4, UPT ;  /* 0x000000040500788c */ /* 0x000fe4000bf05270 */
[----:B------:R-:W-:Y:S02]  /*1e80*/  UISETP.NE.AND UP1, UPT, UR6, 0x4, UPT ;  /* 0x000000040600788c */ /* 0x000fe4000bf25270 */
[----:B------:R-:W-:Y:S02]  /*1e90*/  USEL UR7, URZ, 0x1, UP0 ;  /* 0x000000013f077887 */ /* 0x000fe40008000000 */
[----:B------:R-:W-:-:S02]  /*1ea0*/  USEL UR5, UR5, URZ, UP0 ;  /* 0x0000003f05057287 */ /* 0x000fc40008000000 */
[----:B------:R-:W-:Y:S02]  /*1eb0*/  USEL UR6, UR6, URZ, UP1 ;  /* 0x0000003f06067287 */ /* 0x000fe40008800000 */
[----:B------:R-:W-:Y:S01]  /*1ec0*/  LOP3.LUT R5, R5, UR7, RZ, 0x3c, !PT ;  /* 0x0000000705057c12 */ /* 0x000fe2000f8e3cff */
[----:B------:R-:W-:Y:S09]  /*1ed0*/  @P1 BRA `(.L_x_25) ;  /* 0xfffffff800941947 */ /* 0x000ff2000383ffff */
.L_x_18:
[----:B01----:R-:W0:Y:S02]  /*1ee0*/  LDC R0, c[0x0][0x28c] ;  /* 0x0000a300ff007b82 */ /* 0x003e240000000800 */
[----:B0-----:R-:W-:-:S13]  /*1ef0*/  ISETP.GE.AND P1, PT, R0, 0x1, PT ;  /* 0x000000010000780c */ /* 0x001fda0003f26270 */
[----:B------:R-:W-:Y:S05]  /*1f00*/  @!P1 BRA `(.L_x_26) ;  /* 0x0000000000389947 */ /* 0x000fea0003800000 */
[----:B------:R-:W-:Y:S05]  /*1f10*/  @!P0 BRA `(.L_x_27) ;  /* 0x0000000000048947 */ /* 0x000fea0003800000 */
[----:B------:R-:W-:Y:S01]  /*1f20*/  BPT.TRAP 0x1 ;  /* 0x000000040000795c */ /* 0x000fe20000300000 */
.L_x_27:
[----:B------:R-:W0:Y:S01]  /*1f30*/  S2UR UR6, SR_CgaCtaId ;  /* 0x00000000000679c3 */ /* 0x000e220000008800 */
[----:B------:R-:W-:Y:S01]  /*1f40*/  UIADD3 UR4, UR44, UR42, URZ ;  /* 0x0000002a2c047290 */ /* 0x000fe2000fffe03f */
[----:B------:R-:W-:Y:S01]  /*1f50*/  ISETP.GT.U32.AND P0, PT, R18, 0x1, PT ;  /* 0x000000011200780c */ /* 0x000fe20003f04070 */
[----:B------:R-:W-:Y:S02]  /*1f60*/  UMOV UR5, 0x400 ;  /* 0x0000040000057882 */ /* 0x000fe40000000000 */
[----:B------:R-:W-:-:S04]  /*1f70*/  USHF.L.U32 UR4, UR4, 0x3, URZ ;  /* 0x0000000304047899 */ /* 0x000fc8000800063f */
[----:B------:R-:W-:Y:S02]  /*1f80*/  ULOP3.LUT UR4, UR4, 0x18, URZ, 0xc0, !UPT ;  /* 0x0000001804047892 */ /* 0x000fe4000f8ec03f */
[----:B0-----:R-:W-:-:S04]  /*1f90*/  ULEA UR5, UR6, UR5, 0x18 ;  /* 0x0000000506057291 */ /* 0x001fc8000f8ec03f */
[----:B------:R-:W-:-:S04]  /*1fa0*/  UIADD3 UR4, UR5, 0x20, UR4 ;  /* 0x0000002005047890 */ /* 0x000fc8000fffe004 */
[----:B------:R-:W-:-:S09]  /*1fb0*/  UPRMT UR4, URZ, 0x654, UR4 ;  /* 0x000006543f047896 */ /* 0x000fd20008000004 */
[----:B------:R-:W-:Y:S01]  /*1fc0*/  SYNCS.ARRIVE.TRANS64.RED.A1T0 RZ, [UR4], RZ ;  /* 0x000000ffffff79a7 */ /* 0x000fe20008100404 */
[----:B------:R-:W-:Y:S05]  /*1fd0*/  @P0 BRA `(.L_x_26) ;  /* 0x0000000000040947 */ /* 0x000fea0003800000 */
[----:B------:R-:W-:Y:S01]  /*1fe0*/  BPT.TRAP 0x1 ;  /* 0x000000040000795c */ /* 0x000fe20000300000 */
.L_x_26:
[----:B------:R-:W-:Y:S01]  /*1ff0*/  IMAD.SHL.U32 R6, R68, 0x40, RZ ;  /* 0x0000004044067824 */ /* 0x000fe200078e00ff */
[----:B------:R-:W-:Y:S01]  /*2000*/  ULDC UR6, c[0x0][0x288] ;  /* 0x0000a20000067ab9 */ /* 0x000fe20000000800 */
[----:B------:R-:W-:Y:S01]  /*2010*/  SHF.R.S32.HI R9, RZ, 0x1f, R67 ;  /* 0x0000001fff097819 */ /* 0x000fe20000011443 */
[C---:B------:R-:W-:Y:S01]  /*2020*/  IMAD.SHL.U32 R8, R69.reuse, 0x80, RZ ;  /* 0x0000008045087824 */ /* 0x040fe200078e00ff */
[----:B------:R-:W-:Y:S01]  /*2030*/  ULDC.64 UR4, c[0x0][0x5d0] ;  /* 0x0001740000047ab9 */ /* 0x000fe20000000a00 */
[C---:B------:R-:W-:Y:S01]  /*2040*/  LOP3.LUT R10, R6.reuse, 0x6, R61, 0xf8, !PT ;  /* 0x00000006060a7812 */ /* 0x040fe200078ef83d */
[----:B------:R-:W-:Y:S01]  /*2050*/  IMAD.WIDE R68, R69, 0x80, R22 ;  /* 0x0000008045447825 */ /* 0x000fe200078e0216 */
[----:B------:R-:W-:Y:S01]  /*2060*/  ISETP.GE.AND P0, PT, R6, UR6, PT ;  /* 0x0000000606007c0c */ /* 0x000fe2000bf06270 */
[----:B------:R-:W-:Y:S01]  /*2070*/  ULDC UR6, c[0x0][0x284] ;  /* 0x0000a10000067ab9 */ /* 0x000fe20000000800 */
[----:B------:R-:W-:Y:S01]  /*2080*/  SHF.R.S32.HI R11, RZ, 0x1f, R10 ;  /* 0x0000001fff0b7819 */ /* 0x000fe2000001140a */
[----:B------:R-:W-:Y:S01]  /*2090*/  IMAD R0, R9, UR4, RZ ;  /* 0x0000000409007c24 */ /* 0x000fe2000f8e02ff */
[----:B------:R-:W-:-:S03]  /*20a0*/  ISETP.GE.OR P0, PT, R8, UR6, P0 ;  /* 0x0000000608007c0c */ /* 0x000fc60008706670 */
[C---:B------:R-:W-:Y:S02]  /*20b0*/  IMAD R3, R67.reuse, UR5, R0 ;  /* 0x0000000543037c24 */ /* 0x040fe4000f8e0200 */
[----:B------:R-:W-:Y:S01]  /*20c0*/  IMAD.WIDE.U32 R4, R67, UR4, R10 ;  /* 0x0000000443047c25 */ /* 0x000fe2000f8e000a */
[----:B------:R-:W-:-:S03]  /*20d0*/  ULDC.64 UR4, c[0x0][0x5c8] ;  /* 0x0001720000047ab9 */ /* 0x000fc60000000a00 */
[----:B------:R-:W-:Y:S02]  /*20e0*/  IMAD R7, R69, UR4, RZ ;  /* 0x0000000445077c24 */ /* 0x000fe4000f8e02ff */
[----:B------:R-:W-:Y:S02]  /*20f0*/  IMAD.IADD R5, R5, 0x1, R3 ;  /* 0x0000000105057824 */ /* 0x000fe400078e0203 */
[C---:B------:R-:W-:Y:S02]  /*2100*/  IMAD R7, R68.reuse, UR5, R7 ;  /* 0x0000000544077c24 */ /* 0x040fe4000f8e0207 */
[----:B------:R-:W-:-:S04]  /*2110*/  IMAD.WIDE.U32 R70, R68, UR4, R4 ;  /* 0x0000000444467c25 */ /* 0x000fc8000f8e0004 */
[----:B------:R-:W-:Y:S01]  /*2120*/  IMAD.MOV.U32 R0, RZ, RZ, -0x1 ;  /* 0xffffffffff007424 */ /* 0x000fe200078e00ff */
[----:B------:R-:W-:Y:S06]  /*2130*/  @P0 BRA `(.L_x_28) ;  /* 0x0000002000780947 */ /* 0x000fec0003800000 */
[----:B-----5:R-:W-:Y:S01]  /*2140*/  FSETP.NEU.AND P1, PT, R56, RZ, PT ;  /* 0x000000ff3800720b */ /* 0x020fe20003f2d000 */
[----:B------:R-:W-:Y:S01]  /*2150*/  IMAD.IADD R6, R60, 0x1, -R6 ;  /* 0x000000013c067824 */ /* 0x000fe200078e0a06 */
[----:B------:R-:W-:Y:S01]  /*2160*/  BSSY B0, `(.L_x_28) ;  /* 0x000021b000007945 */ /* 0x000fe20003800000 */
[----:B------:R-:W-:Y:S02]  /*2170*/  IMAD.IADD R3, R65, 0x1, -R8 ;  /* 0x0000000141037824 */ /* 0x000fe400078e0a08 */
[----:B------:R-:W-:Y:S01]  /*2180*/  IMAD.IADD R81, R71, 0x1, R7 ;  /* 0x0000000147517824 */ /* 0x000fe200078e0207 */
[----:B------:R-:W-:-:S04]  /*2190*/  ISETP.GT.AND P0, PT, R6, RZ, PT ;  /* 0x000000ff0600720c */ /* 0x000fc80003f04270 */
[----:B------:R-:W-:-:S03]  /*21a0*/  ISETP.GT.AND P2, PT, R3, RZ, P0 ;  /* 0x000000ff0300720c */ /* 0x000fc60000744270 */
[----:B------:R-:W-:Y:S10]  /*21b0*/  @!P1 BRA `(.L_x_29) ;  /* 0x0000001400dc9947 */ /* 0x000ff40003800000 */
[----:B------:R-:W0:Y:S01]  /*21c0*/  LDC.64 R74, c[0x0][0x5b8] ;  /* 0x00016e00ff4a7b82 */ /* 0x000e220000000a00 */
[----:B------:R-:W-:-:S07]  /*21d0*/  ULDC.64 UR4, c[0x0][0x5c0] ;  /* 0x0001700000047ab9 */ /* 0x000fce0000000a00 */
[----:B------:R-:W1:Y:S08]  /*21e0*/  LDC.64 R76, c[0x0][0x5b0] ;  /* 0x00016c00ff4c7b82 */ /* 0x000e700000000a00 */
[----:B------:R-:W2:Y:S01]  /*21f0*/  LDC.64 R78, c[0x0][0x5a8] ;  /* 0x00016a00ff4e7b82 */ /* 0x000ea20000000a00 */
[-C--:B0-----:R-:W-:Y:S02]  /*2200*/  IMAD R4, R9, R74.reuse, RZ ;  /* 0x0000004a09047224 */ /* 0x081fe400078e02ff */
[----:B------:R-:W-:-:S04]  /*2210*/  IMAD.WIDE.U32 R72, R67, R74, R10 ;  /* 0x0000004a43487225 */ /* 0x000fc800078e000a */
[----:B------:R-:W-:Y:S02]  /*2220*/  IMAD R71, R67, R75, R4 ;  /* 0x0000004b43477224 */ /* 0x000fe400078e0204 */
[-C--:B-1----:R-:W-:Y:S02]  /*2230*/  IMAD R4, R69, R76.reuse, RZ ;  /* 0x0000004c45047224 */ /* 0x082fe400078e02ff */
[----:B------:R-:W-:Y:S02]  /*2240*/  IMAD.IADD R13, R73, 0x1, R71 ;  /* 0x00000001490d7824 */ /* 0x000fe400078e0247 */
[----:B------:R-:W-:Y:S02]  /*2250*/  IMAD.MOV.U32 R12, RZ, RZ, R72 ;  /* 0x000000ffff0c7224 */ /* 0x000fe400078e0048 */
[C---:B------:R-:W-:Y:S02]  /*2260*/  IMAD R69, R68.reuse, R77, R4 ;  /* 0x0000004d44457224 */ /* 0x040fe400078e0204 */
[----:B------:R-:W-:-:S04]  /*2270*/  IMAD.WIDE.U32 R4, R68, R76, R12 ;  /* 0x0000004c44047225 */ /* 0x000fc800078e000c */
[----:B------:R-:W-:Y:S01]  /*2280*/  IMAD.IADD R5, R5, 0x1, R69 ;  /* 0x0000000105057824 */ /* 0x000fe200078e0245 */
[----:B--2---:R-:W-:-:S04]  /*2290*/  LEA R14, P1, R4, R78, 0x2 ;  /* 0x0000004e040e7211 */ /* 0x004fc800078210ff */
[----:B------:R-:W-:-:S05]  /*22a0*/  LEA.HI.X R15, R4, R79, R5, 0x2, P1 ;  /* 0x0000004f040f7211 */ /* 0x000fca00008f1405 */
[----:B------:R0:W2:Y:S01]  /*22b0*/  @P2 LDG.E.LTC128B R7, desc[UR36][R14.64] ;  /* 0x000000240e072981 */ /* 0x0000a2000c1e1920 */
[----:B------:R-:W-:Y:S01]  /*22c0*/  LEA R8, P3, R70, UR4, 0x2 ;  /* 0x0000000446087c11 */ /* 0x000fe2000f8610ff */
[----:B------:R-:W-:Y:S01]  /*22d0*/  IMAD.WIDE.U32 R4, R68, R76, R10 ;  /* 0x0000004c44047225 */ /* 0x000fe200078e000a */
[----:B------:R-:W-:Y:S01]  /*22e0*/  ISETP.GT.AND P1, PT, R6, 0x1, PT ;  /* 0x000000010600780c */ /* 0x000fe20003f24270 */
[----:B------:R-:W-:Y:S02]  /*22f0*/  BSSY B1, `(.L_x_30) ;  /* 0x0000012000017945 */ /* 0x000fe40003800000 */
[----:B------:R-:W-:Y:S02]  /*2300*/  IMAD.IADD R5, R69, 0x1, R5 ;  /* 0x0000000145057824 */ /* 0x000fe400078e0205 */
[----:B------:R-:W-:Y:S01]  /*2310*/  IMAD.WIDE.U32 R20, R67, R74, R4 ;  /* 0x0000004a43147225 */ /* 0x000fe200078e0004 */
[----:B0-----:R-:W-:-:S03]  /*2320*/  SHF.L.U64.HI R15, R76, 0x3, R77 ;  /* 0x000000034c0f7819 */ /* 0x001fc6000001024d */
[----:B------:R-:W-:Y:S01]  /*2330*/  IMAD.IADD R5, R71, 0x1, R21 ;  /* 0x0000000147057824 */ /* 0x000fe200078e0215 */
[----:B------:R-:W-:Y:S01]  /*2340*/  LEA R4, P4, R20, R78, 0x2 ;  /* 0x0000004e14047211 */ /* 0x000fe200078810ff */
[----:B------:R-:W-:-:S03]  /*2350*/  IMAD.SHL.U32 R14, R76, 0x8, RZ ;  /* 0x000000084c0e7824 */ /* 0x000fc600078e00ff */
[----:B------:R-:W-:Y:S01]  /*2360*/  LEA.HI.X R5, R20, R79, R5, 0x2, P4 ;  /* 0x0000004f14057211 */ /* 0x000fe200020f1405 */
[----:B------:R-:W-:Y:S01]  /*2370*/  IMAD.WIDE.U32 R20, R68, R76, R14 ;  /* 0x0000004c44147225 */ /* 0x000fe200078e000e */
[----:B--2---:R-:W-:-:S05]  /*2380*/  LOP3.LUT R9, R7, 0xffffe000, RZ, 0xc0, !PT ;  /* 0xffffe00007097812 */ /* 0x004fca00078ec0ff */
[----:B------:R-:W-:-:S04]  /*2390*/  FMUL R9, R9, R56 ;  /* 0x0000003809097220 */ /* 0x000fc80000400000 */
[----:B------:R-:W-:Y:S01]  /*23a0*/  FFMA R75, R24, R19, R9 ;  /* 0x00000013184b7223 */ /* 0x000fe20000000009 */
[----:B------:R-:W-:Y:S02]  /*23b0*/  LEA.HI.X R9, R70, UR5, R81, 0x2, P3 ;  /* 0x0000000546097c11 */ /* 0x000fe400098f1451 */
[----:B------:R-:W-:Y:S02]  /*23c0*/  ISETP.GT.AND P3, PT, R3, RZ, P1 ;  /* 0x000000ff0300720c */ /* 0x000fe40000f64270 */
[----:B------:R-:W-:-:S05]  /*23d0*/  F2FP.TF32.F32.PACK_B R75, R75 ;  /* 0x0000004bff4b723e */ /* 0x000fca00024050ff */
[----:B------:R0:W-:Y:S06]  /*23e0*/  @P2 STG.E desc[UR36][R8.64], R75 ;  /* 0x0000004b08002986 */ /* 0x0001ec000c101924 */
[----:B------:R-:W-:Y:S05]  /*23f0*/  @!P3 BRA `(.L_x_31) ;  /* 0x000000000004b947 */ /* 0x000fea0003800000 */
[----:B------:R1:W5:Y:S02]  /*2400*/  LDG.E.LTC128B R7, desc[UR36][R4.64+0x4] ;  /* 0x0000042404077981 */ /* 0x000364000c1e1920 */
.L_x_31:
[----:B------:R-:W-:Y:S05]  /*2410*/  BSYNC B1 ;  /* 0x0000000000017941 */ /* 0x000fea0003800000 */
.L_x_30:
[----:B-----5:R-:W-:Y:S01]  /*2420*/  LOP3.LUT R15, R7, 0xffffe000, RZ, 0xc0, !PT ;  /* 0xffffe000070f7812 */ /* 0x020fe200078ec0ff */
[----:B------:R-:W-:Y:S01]  /*2430*/  IMAD.IADD R69, R69, 0x1, R21 ;  /* 0x0000000145457824 */ /* 0x000fe200078e0215 */
[----:B------:R-:W-:Y:S01]  /*2440*/  IADD3 R72, P2, R72, R20, RZ ;  /* 0x0000001448487210 */ /* 0x000fe20007f5e0ff */
[----:B------:R-:W-:Y:S01]  /*2450*/  IMAD.MOV.U32 R24, RZ, RZ, R7 ;  /* 0x000000ffff187224 */ /* 0x000fe200078e0007 */
[----:B------:R-:W-:Y:S01]  /*2460*/  ISETP.GT.AND P0, PT, R3, 0x8, P0 ;  /* 0x000000080300780c */ /* 0x000fe20000704270 */
[----:B------:R-:W-:Y:S02]  /*2470*/  FMUL R12, R15, R56 ;  /* 0x000000380f0c7220 */ /* 0x000fe40000400000 */
[----:B------:R-:W-:Y:S01]  /*2480*/  IMAD.X R13, R69, 0x1, R13, P2 ;  /* 0x00000001450d7824 */ /* 0x000fe200010e060d */
[----:B------:R-:W-:Y:S01]  /*2490*/  LEA R14, P2, R72, R78, 0x2 ;  /* 0x0000004e480e7211 */ /* 0x000fe200078410ff */
[----:B------:R-:W-:-:S03]  /*24a0*/  FFMA R25, R25, R19, R12 ;  /* 0x0000001319197223 */ /* 0x000fc6000000000c */
[----:B------:R-:W-:Y:S02]  /*24b0*/  LEA.HI.X R15, R72, R79, R13, 0x2, P2 ;  /* 0x0000004f480f7211 */ /* 0x000fe400010f140d */
[----:B------:R-:W-:-:S05]  /*24c0*/  F2FP.TF32.F32.PACK_B R25, R25 ;  /* 0x00000019ff19723e */ /* 0x000fca00024050ff */
[----:B------:R2:W-:Y:S04]  /*24d0*/  @P3 STG.E desc[UR36][R8.64+0x4], R25 ;  /* 0x0000041908003986 */ /* 0x0005e8000c101924 */
[----:B------:R-:W3:Y:S01]  /*24e0*/  @P0 LDG.E.LTC128B R24, desc[UR36][R14.64] ;  /* 0x000000240e180981 */ /* 0x000ee2000c1e1920 */
[----:B------:R-:W-:Y:S01]  /*24f0*/  IADD3 R20, P2, R10, R20, RZ ;  /* 0x000000140a147210 */ /* 0x000fe20007f5e0ff */
[----:B------:R-:W-:Y:S01]  /*2500*/  BSSY B1, `(.L_x_32) ;  /* 0x0000011000017945 */ /* 0x000fe20003800000 */
[----:B------:R-:W-:-:S03]  /*2510*/  ISETP.GT.AND P1, PT, R3, 0x8, P1 ;  /* 0x000000080300780c */ /* 0x000fc60000f24270 */
[----:B------:R-:W-:Y:S01]  /*2520*/  IMAD.X R21, R11, 0x1, R69, P2 ;  /* 0x000000010b157824 */ /* 0x000fe200010e0645 */
[C---:B------:R-:W-:Y:S02]  /*2530*/  SHF.L.U64.HI R11, R57.reuse, 0x2, R58 ;  /* 0x00000002390b7819 */ /* 0x040fe4000001023a */
[----:B------:R-:W-:Y:S01]  /*2540*/  LEA R12, P2, R57, R8, 0x2 ;  /* 0x00000008390c7211 */ /* 0x000fe200078410ff */
[----:B------:R-:W-:-:S04]  /*2550*/  IMAD.WIDE.U32 R20, R67, R74, R20 ;  /* 0x0000004a43147225 */ /* 0x000fc800078e0014 */
[----:B------:R-:W-:Y:S01]  /*2560*/  IMAD.X R13, R11, 0x1, R9, P2 ;  /* 0x000000010b0d7824 */ /* 0x000fe200010e0609 */
[----:B------:R-:W-:Y:S02]  /*2570*/  LEA R10, P3, R20, R78, 0x2 ;  /* 0x0000004e140a7211 */ /* 0x000fe400078610ff */
[----:B---3--:R-:W-:-:S05]  /*2580*/  LOP3.LUT R7, R24, 0xffffe000, RZ, 0xc0, !PT ;  /* 0xffffe00018077812 */ /* 0x008fca00078ec0ff */
[----:B------:R-:W-:-:S04]  /*2590*/  FMUL R7, R7, R56 ;  /* 0x0000003807077220 */ /* 0x000fc80000400000 */
[----:B------:R-:W-:Y:S01]  /*25a0*/  FFMA R67, R26, R19, R7 ;  /* 0x000000131a437223 */ /* 0x000fe20000000007 */
[----:B------:R-:W-:-:S04]  /*25b0*/  IMAD.IADD R7, R71, 0x1, R21 ;  /* 0x0000000147077824 */ /* 0x000fc800078e0215 */
[----:B------:R-:W-:Y:S02]  /*25c0*/  F2FP.TF32.F32.PACK_B R67, R67 ;  /* 0x00000043ff43723e */ /* 0x000fe400024050ff */
[----:B------:R-:W-:-:S03]  /*25d0*/  LEA.HI.X R11, R20, R79, R7, 0x2, P3 ;  /* 0x0000004f140b7211 */ /* 0x000fc600018f1407 */
[----:B------:R2:W-:Y:S01]  /*25e0*/  @P0 STG.E desc[UR36][R12.64], R67 ;  /* 0x000000430c000986 */ /* 0x0005e2000c101924 */
[----:B------:R-:W-:Y:S05]  /*25f0*/  @!P1 BRA `(.L_x_33) ;  /* 0x0000000000049947 */ /* 0x000fea0003800000 */
[----:B------:R3:W5:Y:S02]  /*2600*/  LDG.E.LTC128B R24, desc[UR36][R10.64+0x4] ;  /* 0x000004240a187981 */ /* 0x000764000c1e1920 */
.L_x_33:
[----:B------:R-:W-:Y:S05]  /*2610*/  BSYNC B1 ;  /* 0x0000000000017941 */ /* 0x000fea0003800000 */
.L_x_32:
[----:B-----5:R-:W-:Y:S01]  /*2620*/  LOP3.LUT R7, R24, 0xffffe000, RZ, 0xc0, !PT ;  /* 0xffffe00018077812 */ /* 0x020fe200078ec0ff */
[----:B------:R-:W-:Y:S01]  /*2630*/  BSSY B1, `(.L_x_34) ;  /* 0x0000009000017945 */ /* 0x000fe20003800000 */
[----:B------:R-:W-:-:S03]  /*2640*/  ISETP.GT.AND P0, PT, R6, 0x8, PT ;  /* 0x000000080600780c */ /* 0x000fc60003f04270 */
[----:B------:R-:W-:Y:S01]  /*2650*/  FMUL R14, R7, R56 ;  /* 0x00000038070e7220 */ /* 0x000fe20000400000 */
[----:B------:R-:W-:-:S03]  /*2660*/  ISETP.GT.AND P2, PT, R3, RZ, P0 ;  /* 0x000000ff0300720c */ /* 0x000fc60000744270 */
[----:B------:R-:W-:-:S05]  /*2670*/  FFMA R27, R27, R19, R14 ;  /* 0x000000131b1b7223 */ /* 0x000fca000000000e */
[----:B------:R-:W-:-:S05]  /*2680*/  F2FP.TF32.F32.PACK_B R27, R27 ;  /* 0x0000001bff1b723e */ /* 0x000fca00024050ff */
[----:B------:R4:W-:Y:S01]  /*2690*/  @P1 STG.E desc[UR36][R12.64+0x4], R27 ;  /* 0x0000041b0c001986 */ /* 0x0009e2000c101924 */
[----:B------:R-:W-:Y:S05]  /*26a0*/  @!P2 BRA `(.L_x_35) ;  /* 0x000000000004a947 */ /* 0x000fea0003800000 */
[----:B------:R0:W5:Y:S02]  /*26b0*/  LDG.E.LTC128B R24, desc[UR36][R4.64+0x20] ;  /* 0x0000202404187981 */ /* 0x000164000c1e1920 */
.L_x_35:
[----:B------:R-:W-:Y:S05]  /*26c0*/  BSYNC B1 ;  /* 0x0000000000017941 */ /* 0x000fea0003800000 */
.L_x_34:
        /* <DEDUP_REMOVED lines=10> */
.L_x_37:
[----:B------:R-:W-:Y:S05]  /*2770*/  BSYNC B1 ;  /* 0x0000000000017941 */ /* 0x000fea0003800000 */
.L_x_36:
[----:B0----5:R-:W-:Y:S01]  /*2780*/  LOP3.LUT R7, R24, 0xffffe000, RZ, 0xc0, !PT ;  /* 0xffffe00018077812 */ /* 0x021fe200078ec0ff */
[----:B------:R-:W-:Y:S01]  /*2790*/  BSSY B1, `(.L_x_38) ;  /* 0x0000008000017945 */ /* 0x000fe20003800000 */
[----:B------:R-:W-:-:S03]  /*27a0*/  ISETP.GT.AND P0, PT, R3, 0x8, P0 ;  /* 0x000000080300780c */ /* 0x000fc60000704270 */
[----:B------:R-:W-:-:S04]  /*27b0*/  FMUL R14, R7, R56 ;  /* 0x00000038070e7220 */ /* 0x000fc80000400000 */
[----:B------:R-:W-:-:S05]  /*27c0*/  FFMA R29, R29, R19, R14 ;  /* 0x000000131d1d7223 */ /* 0x000fca000000000e */
[----:B------:R-:W-:-:S05]  /*27d0*/  F2FP.TF32.F32.PACK_B R29, R29 ;  /* 0x0000001dff1d723e */ /* 0x000fca00024050ff */
[----:B------:R0:W-:Y:S01]  /*27e0*/  @P3 STG.E desc[UR36][R8.64+0x24], R29 ;  /* 0x0000241d08003986 */ /* 0x0001e2000c101924 */
[----:B------:R-:W-:Y:S05]  /*27f0*/  @!P0 BRA `(.L_x_39) ;  /* 0x0000000000048947 */ /* 0x000fea0003800000 */
[----:B------:R0:W5:Y:S02]  /*2800*/  LDG.E.LTC128B R24, desc[UR36][R10.64+0x20] ;  /* 0x000020240a187981 */ /* 0x000164000c1e1920 */
.L_x_39:
[----:B------:R-:W-:Y:S05]  /*2810*/  BSYNC B1 ;  /* 0x0000000000017941 */ /* 0x000fea0003800000 */
.L_x_38:
[----:B-----5:R-:W-:Y:S01]  /*2820*/  LOP3.LUT R7, R24, 0xffffe000, RZ, 0xc0, !PT ;  /* 0xffffe00018077812 */ /* 0x020fe200078ec0ff */
        /* <DEDUP_REMOVED lines=8> */
.L_x_41:
[----:B------:R-:W-:Y:S05]  /*28b0*/  BSYNC B1 ;  /* 0x0000000000017941 */ /* 0x000fea0003800000 */
.L_x_40:
[----:B0----5:R-:W-:Y:S01]  /*28c0*/  LOP3.LUT R7, R24, 0xffffe000, RZ, 0xc0, !PT ;  /* 0xffffe00018077812 */ /* 0x021fe200078ec0ff */
        /* <DEDUP_REMOVED lines=9> */
.L_x_43:
[----:B------:R-:W-:Y:S05]  /*2960*/  BSYNC B1 ;  /* 0x0000000000017941 */ /* 0x000fea0003800000 */
.L_x_42:
        /* <DEDUP_REMOVED lines=10> */
.L_x_45:
[----:B------:R-:W-:Y:S05]  /*2a10*/  BSYNC B1 ;  /* 0x0000000000017941 */ /* 0x000fea0003800000 */
.L_x_44:
        /* <DEDUP_REMOVED lines=9> */
.L_x_47:
[----:B------:R-:W-:Y:S05]  /*2ab0*/  BSYNC B1 ;  /* 0x0000000000017941 */ /* 0x000fea0003800000 */
.L_x_46:
        /* <DEDUP_REMOVED lines=9> */
.L_x_49:
[----:B------:R-:W-:Y:S05]  /*2b50*/  BSYNC B1 ;  /* 0x0000000000017941 */ /* 0x000fea0003800000 */
.L_x_48:
        /* <DEDUP_REMOVED lines=10> */
.L_x_51:
[----:B------:R-:W-:Y:S05]  /*2c00*/  BSYNC B1 ;  /* 0x0000000000017941 */ /* 0x000fea0003800000 */
.L_x_50:
        /* <DEDUP_REMOVED lines=10> */
.L_x_53:
[----:B------:R-:W-:Y:S05]  /*2cb0*/  BSYNC B1 ;  /* 0x0000000000017941 */ /* 0x000fea0003800000 */
.L_x_52:
        /* <DEDUP_REMOVED lines=9> */
.L_x_55:
[----:B------:R-:W-:Y:S05]  /*2d50*/  BSYNC B1 ;  /* 0x0000000000017941 */ /* 0x000fea0003800000 */
.L_x_54:
        /* <DEDUP_REMOVED lines=9> */
.L_x_57:
[----:B------:R-:W-:Y:S05]  /*2df0*/  BSYNC B1 ;  /* 0x0000000000017941 */ /* 0x000fea0003800000 */
.L_x_56:
        /* <DEDUP_REMOVED lines=10> */
.L_x_59:
[----:B------:R-:W-:Y:S05]  /*2ea0*/  BSYNC B1 ;  /* 0x0000000000017941 */ /* 0x000fea0003800000 */
.L_x_58:
        /* <DEDUP_REMOVED lines=10> */
.L_x_61:
[----:B------:R-:W-:Y:S05]  /*2f50*/  BSYNC B1 ;  /* 0x0000000000017941 */ /* 0x000fea0003800000 */
.L_x_60:
        /* <DEDUP_REMOVED lines=9> */
.L_x_63:
[----:B------:R-:W-:Y:S05]  /*2ff0*/  BSYNC B1 ;  /* 0x0000000000017941 */ /* 0x000fea0003800000 */
.L_x_62:
        /* <DEDUP_REMOVED lines=9> */
.L_x_65:
[----:B------:R-:W-:Y:S05]  /*3090*/  BSYNC B1 ;  /* 0x0000000000017941 */ /* 0x000fea0003800000 */
.L_x_64:
        /* <DEDUP_REMOVED lines=10> */
.L_x_67:
[----:B------:R-:W-:Y:S05]  /*3140*/  BSYNC B1 ;  /* 0x0000000000017941 */ /* 0x000fea0003800000 */
.L_x_66:
        /* <DEDUP_REMOVED lines=10> */
.L_x_69:
[----:B------:R-:W-:Y:S05]  /*31f0*/  BSYNC B1 ;  /* 0x0000000000017941 */ /* 0x000fea0003800000 */
.L_x_68:
        /* <DEDUP_REMOVED lines=9> */
.L_x_71:
[----:B------:R-:W-:Y:S05]  /*3290*/  BSYNC B1 ;  /* 0x0000000000017941 */ /* 0x000fea0003800000 */
.L_x_70:
        /* <DEDUP_REMOVED lines=9> */
.L_x_73:
[----:B------:R-:W-:Y:S05]  /*3330*/  BSYNC B1 ;  /* 0x0000000000017941 */ /* 0x000fea0003800000 */
.L_x_72:
        /* <DEDUP_REMOVED lines=10> */
.L_x_75:
[----:B------:R-:W-:Y:S05]  /*33e0*/  BSYNC B1 ;  /* 0x0000000000017941 */ /* 0x000fea0003800000 */
.L_x_74:
        /* <DEDUP_REMOVED lines=10> */
.L_x_77:
[----:B------:R-:W-:Y:S05]  /*3490*/  BSYNC B1 ;  /* 0x0000000000017941 */ /* 0x000fea0003800000 */
.L_x_76:
        /* <DEDUP_REMOVED lines=9> */
.L_x_79:
[----:B------:R-:W-:Y:S05]  /*3530*/  BSYNC B1 ;  /* 0x0000000000017941 */ /* 0x000fea0003800000 */
.L_x_78:
        /* <DEDUP_REMOVED lines=9> */
.L_x_81:
[----:B------:R-:W-:Y:S05]  /*35d0*/  BSYNC B1 ;  /* 0x0000000000017941 */ /* 0x000fea0003800000 */
.L_x_80:
        /* <DEDUP_REMOVED lines=10> */
.L_x_83:
[----:B------:R-:W-:Y:S05]  /*3680*/  BSYNC B1 ;  /* 0x0000000000017941 */ /* 0x000fea0003800000 */
.L_x_82:
[----:B-----5:R-:W-:Y:S01]  /*3690*/  LOP3.LUT R7, R24, 0xffffe000, RZ, 0xc0, !PT ;  /* 0xffffe00018077812 */ /* 0x020fe200078ec0ff */
[----:B------:R-:W-:Y:S01]  /*36a0*/  BSSY B1, `(.L_x_84) ;  /* 0x000000b000017945 */ /* 0x000fe20003800000 */
[----:B------:R-:W-:Y:S01]  /*36b0*/  ISETP.GT.AND P1, PT, R6, 0x39, PT ;  /* 0x000000390600780c */ /* 0x000fe20003f24270 */
[----:B------:R-:W-:Y:S02]  /*36c0*/  @P2 IMAD.MOV.U32 R6, RZ, RZ, R8 ;  /* 0x000000ffff062224 */ /* 0x000fe400078e0008 */
[----:B------:R-:W-:Y:S01]  /*36d0*/  FMUL R7, R7, R56 ;  /* 0x0000003807077220 */ /* 0x000fe20000400000 */
[----:B------:R-:W-:-:S03]  /*36e0*/  ISETP.GT.AND P3, PT, R3, RZ, P1 ;  /* 0x000000ff0300720c */ /* 0x000fc60000f64270 */
[----:B------:R-:W-:Y:S01]  /*36f0*/  FFMA R15, R52, R19, R7 ;  /* 0x00000013340f7223 */ /* 0x000fe20000000007 */
[----:B------:R-:W-:-:S04]  /*3700*/  @P2 IMAD.MOV.U32 R7, RZ, RZ, R9 ;  /* 0x000000ffff072224 */ /* 0x000fc800078e0009 */
[----:B------:R-:W-:-:S05]  /*3710*/  F2FP.TF32.F32.PACK_B R15, R15 ;  /* 0x0000000fff0f723e */ /* 0x000fca00024050ff */
[----:B------:R0:W-:Y:S01]  /*3720*/  @P2 STG.E desc[UR36][R6.64+0xe0], R15 ;  /* 0x0000e00f06002986 */ /* 0x0001e2000c101924 */
[----:B------:R-:W-:Y:S05]  /*3730*/  @!P3 BRA `(.L_x_85) ;  /* 0x000000000004b947 */ /* 0x000fea0003800000 */
[----:B------:R0:W5:Y:S02]  /*3740*/  LDG.E.LTC128B R24, desc[UR36][R4.64+0xe4] ;  /* 0x0000e42404187981 */ /* 0x000164000c1e1920 */
.L_x_85:
[----:B------:R-:W-:Y:S05]  /*3750*/  BSYNC B1 ;  /* 0x0000000000017941 */ /* 0x000fea0003800000 */
.L_x_84:
[----:B01---5:R-:W-:Y:S01]  /*3760*/  LOP3.LUT R5, R24, 0xffffe000, RZ, 0xc0, !PT ;  /* 0xffffe00018057812 */ /* 0x023fe200078ec0ff */
        /* <DEDUP_REMOVED lines=8> */
.L_x_87:
[----:B------:R-:W-:Y:S05]  /*37f0*/  BSYNC B1 ;  /* 0x0000000000017941 */ /* 0x000fea0003800000 */
.L_x_86:
[----:B-----5:R-:W-:Y:S01]  /*3800*/  LOP3.LUT R5, R24, 0xffffe000, RZ, 0xc0, !PT ;  /* 0xffffe00018057812 */ /* 0x020fe200078ec0ff */
[----:B------:R-:W-:Y:S01]  /*3810*/  @P0 IMAD.MOV.U32 R4, RZ, RZ, R12 ;  /* 0x000000ffff040224 */ /* 0x000fe200078e000c */
[----:B------:R-:W-:Y:S01]  /*3820*/  ISETP.GT.AND P1, PT, R3, 0x8, P1 ;  /* 0x000000080300780c */ /* 0x000fe20000f24270 */
[----:B------:R-:W-:Y:S02]  /*3830*/  BSSY B1, `(.L_x_88) ;  /* 0x0000008000017945 */ /* 0x000fe40003800000 */
[----:B------:R-:W-:-:S04]  /*3840*/  FMUL R5, R5, R56 ;  /* 0x0000003805057220 */ /* 0x000fc80000400000 */
[----:B------:R-:W-:Y:S01]  /*3850*/  FFMA R7, R54, R19, R5 ;  /* 0x0000001336077223 */ /* 0x000fe20000000005 */
[----:B------:R-:W-:-:S04]  /*3860*/  @P0 IMAD.MOV.U32 R5, RZ, RZ, R13 ;  /* 0x000000ffff050224 */ /* 0x000fc800078e000d */
[----:B------:R-:W-:-:S05]  /*3870*/  F2FP.TF32.F32.PACK_B R7, R7 ;  /* 0x00000007ff07723e */ /* 0x000fca00024050ff */
[----:B------:R0:W-:Y:S01]  /*3880*/  @P0 STG.E desc[UR36][R4.64+0xe0], R7 ;  /* 0x0000e00704000986 */ /* 0x0001e2000c101924 */
[----:B------:R-:W-:Y:S05]  /*3890*/  @!P1 BRA `(.L_x_89) ;  /* 0x0000000000049947 */ /* 0x000fea0003800000 */
[----:B------:R0:W5:Y:S02]  /*38a0*/  LDG.E.LTC128B R24, desc[UR36][R10.64+0xe4] ;  /* 0x0000e4240a187981 */ /* 0x000164000c1e1920 */
.L_x_89:
[----:B------:R-:W-:Y:S05]  /*38b0*/  BSYNC B1 ;  /* 0x0000000000017941 */ /* 0x000fea0003800000 */
.L_x_88:
[----:B------:R-:W-:Y:S05]  /*38c0*/  @!P1 BRA `(.L_x_90) ;  /* 0x0000000800909947 */ /* 0x000fea0003800000 */
[----:B-----5:R-:W-:-:S05]  /*38d0*/  LOP3.LUT R3, R24, 0xffffe000, RZ, 0xc0, !PT ;  /* 0xffffe00018037812 */ /* 0x020fca00078ec0ff */
[----:B0-----:R-:W-:-:S04]  /*38e0*/  FMUL R4, R3, R56 ;  /* 0x0000003803047220 */ /* 0x001fc80000400000 */
[----:B------:R-:W-:-:S05]  /*38f0*/  FFMA R55, R55, R19, R4 ;  /* 0x0000001337377223 */ /* 0x000fca0000000004 */
[----:B------:R-:W-:-:S05]  /*3900*/  F2FP.TF32.F32.PACK_B R55, R55 ;  /* 0x00000037ff37723e */ /* 0x000fca00024050ff */
[----:B------:R0:W-:Y:S01]  /*3910*/  STG.E desc[UR36][R12.64+0xe4], R55 ;  /* 0x0000e4370c007986 */ /* 0x0001e2000c101924 */
[----:B------:R-:W-:Y:S05]  /*3920*/  BRA `(.L_x_90) ;  /* 0x0000000800787947 */ /* 0x000fea0003800000 */
.L_x_29:
[----:B------:R-:W-:Y:S01]  /*3930*/  ISETP.GT.AND P4, PT, R6, 0x1, PT ;  /* 0x000000010600780c */ /* 0x000fe20003f84270 */
[----:B------:R-:W-:Y:S01]  /*3940*/  ULDC.64 UR4, c[0x0][0x5c0] ;  /* 0x0001700000047ab9 */ /* 0x000fe20000000a00 */
[-C--:B------:R-:W-:Y:S01]  /*3950*/  FMUL R7, R24, R19.reuse ;  /* 0x0000001318077220 */ /* 0x080fe20000400000 */
[----:B------:R-:W-:Y:S01]  /*3960*/  LEA R4, P3, R70, UR4, 0x2 ;  /* 0x0000000446047c11 */ /* 0x000fe2000f8610ff */
[-C--:B------:R-:W-:Y:S01]  /*3970*/  FMUL R25, R25, R19.reuse ;  /* 0x0000001319197220 */ /* 0x080fe20000400000 */
[----:B------:R-:W-:Y:S01]  /*3980*/  ISETP.GT.AND P1, PT, R3, RZ, P4 ;  /* 0x000000ff0300720c */ /* 0x000fe20002724270 */
[-C--:B------:R-:W-:Y:S01]  /*3990*/  FMUL R11, R26, R19.reuse ;  /* 0x000000131a0b7220 */ /* 0x080fe20000400000 */
[----:B------:R-:W-:Y:S01]  /*39a0*/  LEA.HI.X R5, R70, UR5, R81, 0x2, P3 ;  /* 0x0000000546057c11 */ /* 0x000fe200098f1451 */
[----:B------:R-:W-:Y:S01]  /*39b0*/  FMUL R27, R27, R19 ;  /* 0x000000131b1b7220 */ /* 0x000fe20000400000 */
[----:B------:R-:W-:Y:S01]  /*39c0*/  F2FP.TF32.F32.PACK_B R7, R7 ;  /* 0x00000007ff07723e */ /* 0x000fe200024050ff */
[----:B------:R-:W-:Y:S01]  /*39d0*/  FMUL R29, R29, R19 ;  /* 0x000000131d1d7220 */ /* 0x000fe20000400000 */
[----:B------:R-:W-:Y:S01]  /*39e0*/  F2FP.TF32.F32.PACK_B R25, R25 ;  /* 0x00000019ff19723e */ /* 0x000fe200024050ff */
[-C--:B------:R-:W-:Y:S01]  /*39f0*/  FMUL R31, R31, R19.reuse ;  /* 0x000000131f1f7220 */ /* 0x080fe20000400000 */
[C---:B------:R-:W-:Y:S01]  /*3a00*/  SHF.L.U64.HI R9, R57.reuse, 0x2, R58 ;  /* 0x0000000239097819 */ /* 0x040fe2000001023a */
[----:B------:R0:W-:Y:S01]  /*3a10*/  @P2 STG.E desc[UR36][R4.64], R7 ;  /* 0x0000000704002986 */ /* 0x0001e2000c101924 */
[----:B------:R-:W-:Y:S01]  /*3a20*/  LEA R8, P3, R57, R4, 0x2 ;  /* 0x0000000439087211 */ /* 0x000fe200078610ff */
[-C--:B------:R-:W-:Y:S01]  /*3a30*/  FMUL R13, R32, R19.reuse ;  /* 0x00000013200d7220 */ /* 0x080fe20000400000 */
[C---:B------:R-:W-:Y:S01]  /*3a40*/  ISETP.GT.AND P2, PT, R6.reuse, 0x8, PT ;  /* 0x000000080600780c */ /* 0x040fe20003f44270 */
[----:B------:R-:W-:Y:S01]  /*3a50*/  @P1 STG.E desc[UR36][R4.64+0x4], R25 ;  /* 0x0000041904001986 */ /* 0x000fe2000c101924 */
[----:B------:R-:W-:Y:S01]  /*3a60*/  ISETP.GT.AND P1, PT, R6, 0x9, PT ;  /* 0x000000090600780c */ /* 0x000fe20003f24270 */
[----:B------:R-:W-:Y:S01]  /*3a70*/  IMAD.X R9, R9, 0x1, R5, P3 ;  /* 0x0000000109097824 */ /* 0x000fe200018e0605 */
[----:B------:R-:W-:Y:S01]  /*3a80*/  ISETP.GT.AND P0, PT, R3, 0x8, P0 ;  /* 0x000000080300780c */ /* 0x000fe20000704270 */
[-C--:B------:R-:W-:Y:S01]  /*3a90*/  FMUL R33, R33, R19.reuse ;  /* 0x0000001321217220 */ /* 0x080fe20000400000 */
[----:B------:R-:W-:Y:S01]  /*3aa0*/  ISETP.GT.AND P4, PT, R3, 0x8, P4 ;  /* 0x000000080300780c */ /* 0x000fe20002784270 */
[-C--:B------:R-:W-:Y:S01]  /*3ab0*/  FMUL R35, R35, R19.reuse ;  /* 0x0000001323237220 */ /* 0x080fe20000400000 */
[C---:B------:R-:W-:Y:S01]  /*3ac0*/  ISETP.GT.AND P5, PT, R3.reuse, RZ, P2 ;  /* 0x000000ff0300720c */ /* 0x040fe200017a4270 */
[-C--:B0-----:R-:W-:Y:S01]  /*3ad0*/  FMUL R7, R28, R19.reuse ;  /* 0x000000131c077220 */ /* 0x081fe20000400000 */
[----:B------:R-:W-:Y:S01]  /*3ae0*/  ISETP.GT.AND P3, PT, R3, RZ, P1 ;  /* 0x000000ff0300720c */ /* 0x000fe20000f64270 */
[----:B------:R-:W-:Y:S01]  /*3af0*/  FMUL R37, R37, R19 ;  /* 0x0000001325257220 */ /* 0x000fe20000400000 */
[----:B------:R-:W-:Y:S01]  /*3b00*/  F2FP.TF32.F32.PACK_B R11, R11 ;  /* 0x0000000bff0b723e */ /* 0x000fe200024050ff */
[----:B------:R-:W-:Y:S01]  /*3b10*/  FMUL R39, R39, R19 ;  /* 0x0000001327277220 */ /* 0x000fe20000400000 */
[----:B------:R-:W-:Y:S01]  /*3b20*/  F2FP.TF32.F32.PACK_B R27, R27 ;  /* 0x0000001bff1b723e */ /* 0x000fe200024050ff */
[----:B------:R-:W-:Y:S01]  /*3b30*/  FMUL R41, R41, R19 ;  /* 0x0000001329297220 */ /* 0x000fe20000400000 */
[----:B------:R-:W-:Y:S01]  /*3b40*/  F2FP.TF32.F32.PACK_B R7, R7 ;  /* 0x00000007ff07723e */ /* 0x000fe200024050ff */
[----:B------:R0:W-:Y:S01]  /*3b50*/  @P0 STG.E desc[UR36][R8.64], R11 ;  /* 0x0000000b08000986 */ /* 0x0001e2000c101924 */
[----:B------:R-:W-:Y:S01]  /*3b60*/  F2FP.TF32.F32.PACK_B R29, R29 ;  /* 0x0000001dff1d723e */ /* 0x000fe200024050ff */
[-C--:B------:R-:W-:Y:S01]  /*3b70*/  FMUL R43, R43, R19.reuse ;  /* 0x000000132b2b7220 */ /* 0x080fe20000400000 */
[C---:B------:R-:W-:Y:S01]  /*3b80*/  ISETP.GT.AND P0, PT, R6.reuse, 0x10, PT ;  /* 0x000000100600780c */ /* 0x040fe20003f04270 */
[----:B------:R-:W-:Y:S01]  /*3b90*/  @P4 STG.E desc[UR36][R8.64+0x4], R27 ;  /* 0x0000041b08004986 */ /* 0x000fe2000c101924 */
[----:B------:R-:W-:Y:S01]  /*3ba0*/  ISETP.GT.AND P2, PT, R3, 0x8, P2 ;  /* 0x000000080300780c */ /* 0x000fe20001744270 */
[-C--:B------:R-:W-:Y:S01]  /*3bb0*/  FMUL R45, R45, R19.reuse ;  /* 0x000000132d2d7220 */ /* 0x080fe20000400000 */
[C---:B------:R-:W-:Y:S01]  /*3bc0*/  ISETP.GT.AND P1, PT, R3.reuse, 0x8, P1 ;  /* 0x000000080300780c */ /* 0x040fe20000f24270 */
[----:B------:R1:W-:Y:S01]  /*3bd0*/  @P5 STG.E desc[UR36][R4.64+0x20], R7 ;  /* 0x0000200704005986 */ /* 0x0003e2000c101924 */
[----:B------:R-:W-:Y:S01]  /*3be0*/  ISETP.GT.AND P5, PT, R3, RZ, P0 ;  /* 0x000000ff0300720c */ /* 0x000fe200007a4270 */
[----:B------:R-:W-:Y:S01]  /*3bf0*/  FMUL R47, R47, R19 ;  /* 0x000000132f2f7220 */ /* 0x000fe20000400000 */
[----:B------:R-:W-:Y:S01]  /*3c00*/  F2FP.TF32.F32.PACK_B R31, R31 ;  /* 0x0000001fff1f723e */ /* 0x000fe200024050ff */
[----:B------:R-:W-:Y:S01]  /*3c10*/  @P3 STG.E desc[UR36][R4.64+0x24], R29 ;  /* 0x0000241d04003986 */ /* 0x000fe2000c101924 */
[----:B------:R-:W-:Y:S01]  /*3c20*/  ISETP.GT.AND P3, PT, R6, 0x11, PT ;  /* 0x000000110600780c */ /* 0x000fe20003f64270 */
[----:B0-----:R-:W-:Y:S01]  /*3c30*/  FMUL R11, R30, R19 ;  /* 0x000000131e0b7220 */ /* 0x001fe20000400000 */
[----:B------:R-:W-:Y:S01]  /*3c40*/  F2FP.TF32.F32.PACK_B R13, R13 ;  /* 0x0000000dff0d723e */ /* 0x000fe200024050ff */
[-C--:B------:R-:W-:Y:S01]  /*3c50*/  FMUL R49, R49, R19.reuse ;  /* 0x0000001331317220 */ /* 0x080fe20000400000 */
[----:B------:R-:W-:Y:S01]  /*3c60*/  ISETP.GT.AND P4, PT, R3, RZ, P3 ;  /* 0x000000ff0300720c */ /* 0x000fe20001f84270 */
[----:B------:R-:W-:Y:S01]  /*3c70*/  FMUL R15, R50, R19 ;  /* 0x00000013320f7220 */ /* 0x000fe20000400000 */
[----:B------:R-:W-:Y:S01]  /*3c80*/  F2FP.TF32.F32.PACK_B R11, R11 ;  /* 0x0000000bff0b723e */ /* 0x000fe200024050ff */
[----:B-1----:R-:W-:Y:S01]  /*3c90*/  FMUL R7, R34, R19 ;  /* 0x0000001322077220 */ /* 0x002fe20000400000 */
[----:B------:R-:W-:Y:S01]  /*3ca0*/  F2FP.TF32.F32.PACK_B R33, R33 ;  /* 0x00000021ff21723e */ /* 0x000fe200024050ff */
[-C--:B------:R-:W-:Y:S01]  /*3cb0*/  FMUL R51, R51, R19.reuse ;  /* 0x0000001333337220 */ /* 0x080fe20000400000 */
[----:B------:R-:W-:Y:S01]  /*3cc0*/  ISETP.GT.AND P0, PT, R3, 0x8, P0 ;  /* 0x000000080300780c */ /* 0x000fe20000704270 */
[----:B------:R0:W-:Y:S01]  /*3cd0*/  @P2 STG.E desc[UR36][R8.64+0x20], R11 ;  /* 0x0000200b08002986 */ /* 0x0001e2000c101924 */
[----:B------:R-:W-:Y:S01]  /*3ce0*/  ISETP.GT.AND P2, PT, R6, 0x19, PT ;  /* 0x000000190600780c */ /* 0x000fe20003f44270 */
[----:B------:R-:W-:Y:S01]  /*3cf0*/  FMUL R21, R52, R19 ;  /* 0x0000001334157220 */ /* 0x000fe20000400000 */
[----:B------:R-:W-:Y:S01]  /*3d00*/  F2FP.TF32.F32.PACK_B R7, R7 ;  /* 0x00000007ff07723e */ /* 0x000fe200024050ff */
[----:B------:R-:W-:Y:S01]  /*3d10*/  @P1 STG.E desc[UR36][R8.64+0x24], R31 ;  /* 0x0000241f08001986 */ /* 0x000fe2000c101924 */
[----:B------:R-:W-:Y:S01]  /*3d20*/  ISETP.GT.AND P1, PT, R6, 0x18, PT ;  /* 0x000000180600780c */ /* 0x000fe20003f24270 */
[----:B------:R-:W-:Y:S01]  /*3d30*/  FMUL R53, R53, R19 ;  /* 0x0000001335357220 */ /* 0x000fe20000400000 */
[----:B------:R-:W-:Y:S01]  /*3d40*/  F2FP.TF32.F32.PACK_B R35, R35 ;  /* 0x00000023ff23723e */ /* 0x000fe200024050ff */
[----:B------:R1:W-:Y:S01]  /*3d50*/  @P5 STG.E desc[UR36][R4.64+0x40], R13 ;  /* 0x0000400d04005986 */ /* 0x0003e2000c101924 */
[----:B------:R-:W-:Y:S01]  /*3d60*/  ISETP.GT.AND P5, PT, R3, RZ, P1 ;  /* 0x000000ff0300720c */ /* 0x000fe20000fa4270 */
[----:B------:R-:W-:Y:S01]  /*3d70*/  FMUL R55, R55, R19 ;  /* 0x0000001337377220 */ /* 0x000fe20000400000 */
[----:B------:R-:W-:Y:S01]  /*3d80*/  F2FP.TF32.F32.PACK_B R37, R37 ;  /* 0x00000025ff25723e */ /* 0x000fe200024050ff */
[----:B------:R-:W-:Y:S01]  /*3d90*/  @P4 STG.E desc[UR36][R4.64+0x44], R33 ;  /* 0x0000442104004986 */ /* 0x000fe2000c101924 */
[C---:B------:R-:W-:Y:S01]  /*3da0*/  ISETP.GT.AND P4, PT, R3.reuse, 0x8, P3 ;  /* 0x000000080300780c */ /* 0x040fe20001f84270 */
[----:B0-----:R-:W-:Y:S01]  /*3db0*/  FMUL R11, R36, R19 ;  /* 0x00000013240b7220 */ /* 0x001fe20000400000 */
[----:B------:R-:W-:Y:S01]  /*3dc0*/  ISETP.GT.AND P3, PT, R3, RZ, P2 ;  /* 0x000000ff0300720c */ /* 0x000fe20001764270 */
[----:B------:R0:W-:Y:S01]  /*3dd0*/  @P0 STG.E desc[UR36][R8.64+0x40], R7 ;  /* 0x0000400708000986 */ /* 0x0001e2000c101924 */
[----:B------:R-:W-:-:S02]  /*3de0*/  ISETP.GT.AND P0, PT, R6, 0x20, PT ;  /* 0x000000200600780c */ /* 0x000fc40003f04270 */
[----:B------:R-:W-:Y:S01]  /*3df0*/  F2FP.TF32.F32.PACK_B R11, R11 ;  /* 0x0000000bff0b723e */ /* 0x000fe200024050ff */
[----:B-1----:R-:W-:Y:S01]  /*3e00*/  FMUL R13, R40, R19 ;  /* 0x00000013280d7220 */ /* 0x002fe20000400000 */
[C---:B------:R-:W-:Y:S02]  /*3e10*/  ISETP.GT.AND P1, PT, R3.reuse, 0x8, P1 ;  /* 0x000000080300780c */ /* 0x040fe40000f24270 */
[----:B------:R-:W-:Y:S02]  /*3e20*/  F2FP.TF32.F32.PACK_B R39, R39 ;  /* 0x00000027ff27723e */ /* 0x000fe400024050ff */
[----:B------:R-:W-:Y:S01]  /*3e30*/  F2FP.TF32.F32.PACK_B R13, R13 ;  /* 0x0000000dff0d723e */ /* 0x000fe200024050ff */
[----:B------:R-:W-:Y:S01]  /*3e40*/  @P4 STG.E desc[UR36][R8.64+0x44], R35 ;  /* 0x0000442308004986 */ /* 0x000fe2000c101924 */
[C---:B------:R-:W-:Y:S01]  /*3e50*/  ISETP.GT.AND P4, PT, R3.reuse, 0x8, P2 ;  /* 0x000000080300780c */ /* 0x040fe20001784270 */
[----:B0-----:R-:W-:Y:S01]  /*3e60*/  FMUL R7, R38, R19 ;  /* 0x0000001326077220 */ /* 0x001fe20000400000 */
[----:B------:R-:W-:Y:S01]  /*3e70*/  ISETP.GT.AND P2, PT, R6, 0x21, PT ;  /* 0x000000210600780c */ /* 0x000fe20003f44270 */
[----:B------:R0:W-:Y:S01]  /*3e80*/  @P5 STG.E desc[UR36][R4.64+0x60], R11 ;  /* 0x0000600b04005986 */ /* 0x0001e2000c101924 */
[----:B------:R-:W-:-:S02]  /*3e90*/  ISETP.GT.AND P5, PT, R3, RZ, P0 ;  /* 0x000000ff0300720c */ /* 0x000fc400007a4270 */
[----:B------:R-:W-:Y:S01]  /*3ea0*/  F2FP.TF32.F32.PACK_B R7, R7 ;  /* 0x00000007ff07723e */ /* 0x000fe200024050ff */
[----:B------:R-:W-:Y:S01]  /*3eb0*/  @P3 STG.E desc[UR36][R4.64+0x64], R37 ;  /* 0x0000642504003986 */ /* 0x000fe2000c101924 */
[C---:B------:R-:W-:Y:S02]  /*3ec0*/  ISETP.GT.AND P3, PT, R3.reuse, RZ, P2 ;  /* 0x000000ff0300720c */ /* 0x040fe40001764270 */
[----:B------:R-:W-:Y:S01]  /*3ed0*/  F2FP.TF32.F32.PACK_B R41, R41 ;  /* 0x00000029ff29723e */ /* 0x000fe200024050ff */
[----:B------:R1:W-:Y:S01]  /*3ee0*/  @P1 STG.E desc[UR36][R8.64+0x60], R7 ;  /* 0x0000600708001986 */ /* 0x0003e2000c101924 */
[----:B------:R-:W-:Y:S02]  /*3ef0*/  ISETP.GT.AND P0, PT, R3, 0x8, P0 ;  /* 0x000000080300780c */ /* 0x000fe40000704270 */
[----:B------:R-:W-:Y:S01]  /*3f00*/  F2FP.TF32.F32.PACK_B R43, R43 ;  /* 0x0000002bff2b723e */ /* 0x000fe200024050ff */
[----:B------:R-:W-:Y:S01]  /*3f10*/  @P4 STG.E desc[UR36][R8.64+0x64], R39 ;  /* 0x0000642708004986 */ /* 0x000fe2000c101924 */
[----:B------:R-:W-:Y:S01]  /*3f20*/  ISETP.GT.AND P4, PT, R6, 0x28, PT ;  /* 0x000000280600780c */ /* 0x000fe20003f84270 */
[----:B0-----:R-:W-:Y:S01]  /*3f30*/  FMUL R11, R44, R19 ;  /* 0x000000132c0b7220 */ /* 0x001fe20000400000 */
[----:B------:R-:W-:Y:S01]  /*3f40*/  F2FP.TF32.F32.PACK_B R45, R45 ;  /* 0x0000002dff2d723e */ /* 0x000fe200024050ff */
[----:B------:R0:W-:Y:S01]  /*3f50*/  @P5 STG.E desc[UR36][R4.64+0x80], R13 ;  /* 0x0000800d04005986 */ /* 0x0001e2000c101924 */
[----:B------:R-:W-:-:S02]  /*3f60*/  ISETP.GT.AND P5, PT, R6, 0x29, PT ;  /* 0x000000290600780c */ /* 0x000fc40003fa4270 */
[----:B------:R-:W-:Y:S01]  /*3f70*/  F2FP.TF32.F32.PACK_B R11, R11 ;  /* 0x0000000bff0b723e */ /* 0x000fe200024050ff */
[----:B------:R-:W-:Y:S01]  /*3f80*/  @P3 STG.E desc[UR36][R4.64+0x84], R41 ;  /* 0x0000842904003986 */ /* 0x000fe2000c101924 */
[C---:B------:R-:W-:Y:S01]  /*3f90*/  ISETP.GT.AND P3, PT, R3.reuse, 0x8, P2 ;  /* 0x000000080300780c */ /* 0x040fe20001764270 */
[-C--:B-1----:R-:W-:Y:S01]  /*3fa0*/  FMUL R7, R42, R19.reuse ;  /* 0x000000132a077220 */ /* 0x082fe20000400000 */
[C---:B------:R-:W-:Y:S02]  /*3fb0*/  ISETP.GT.AND P2, PT, R3.reuse, RZ, P4 ;  /* 0x000000ff0300720c */ /* 0x040fe40002744270 */
[C---:B------:R-:W-:Y:S02]  /*3fc0*/  ISETP.GT.AND P1, PT, R3.reuse, RZ, P5 ;  /* 0x000000ff0300720c */ /* 0x040fe40002f24270 */
[----:B------:R-:W-:Y:S01]  /*3fd0*/  ISETP.GT.AND P4, PT, R3, 0x8, P4 ;  /* 0x000000080300780c */ /* 0x000fe20002784270 */
[----:B0-----:R-:W-:Y:S01]  /*3fe0*/  FMUL R13, R46, R19 ;  /* 0x000000132e0d7220 */ /* 0x001fe20000400000 */
[----:B------:R-:W-:-:S02]  /*3ff0*/  F2FP.TF32.F32.PACK_B R7, R7 ;  /* 0x00000007ff07723e */ /* 0x000fc400024050ff */
[----:B------:R-:W-:Y:S02]  /*4000*/  ISETP.GT.AND P5, PT, R3, 0x8, P5 ;  /* 0x000000080300780c */ /* 0x000fe40002fa4270 */
[----:B------:R-:W-:Y:S01]  /*4010*/  F2FP.TF32.F32.PACK_B R13, R13 ;  /* 0x0000000dff0d723e */ /* 0x000fe200024050ff */
[----:B------:R0:W-:Y:S01]  /*4020*/  @P0 STG.E desc[UR36][R8.64+0x80], R7 ;  /* 0x0000800708000986 */ /* 0x0001e2000c101924 */
[C---:B------:R-:W-:Y:S02]  /*4030*/  ISETP.GT.AND P0, PT, R6.reuse, 0x39, PT ;  /* 0x000000390600780c */ /* 0x040fe40003f04270 */
[----:B------:R-:W-:Y:S01]  /*4040*/  F2FP.TF32.F32.PACK_B R47, R47 ;  /* 0x0000002fff2f723e */ /* 0x000fe200024050ff */
[----:B------:R-:W-:Y:S01]  /*4050*/  @P3 STG.E desc[UR36][R8.64+0x84], R43 ;  /* 0x0000842b08003986 */ /* 0x000fe2000c101924 */
[C---:B------:R-:W-:Y:S02]  /*4060*/  ISETP.GT.AND P3, PT, R6.reuse, 0x30, PT ;  /* 0x000000300600780c */ /* 0x040fe40003f64270 */
[----:B------:R-:W-:Y:S01]  /*4070*/  F2FP.TF32.F32.PACK_B R49, R49 ;  /* 0x00000031ff31723e */ /* 0x000fe200024050ff */
[----:B------:R1:W-:Y:S01]  /*4080*/  @P2 STG.E desc[UR36][R4.64+0xa0], R11 ;  /* 0x0000a00b04002986 */ /* 0x0003e2000c101924 */
[----:B------:R-:W-:-:S02]  /*4090*/  ISETP.GT.AND P2, PT, R6, 0x31, PT ;  /* 0x000000310600780c */ /* 0x000fc40003f44270 */
[----:B------:R-:W-:Y:S01]  /*40a0*/  F2FP.TF32.F32.PACK_B R15, R15 ;  /* 0x0000000fff0f723e */ /* 0x000fe200024050ff */
[----:B------:R-:W-:Y:S01]  /*40b0*/  @P1 STG.E desc[UR36][R4.64+0xa4], R45 ;  /* 0x0000a42d04001986 */ /* 0x000fe2000c101924 */
[----:B------:R-:W-:Y:S01]  /*40c0*/  ISETP.GT.AND P1, PT, R6, 0x38, PT ;  /* 0x000000380600780c */ /* 0x000fe20003f24270 */
[----:B------:R-:W-:Y:S01]  /*40d0*/  @P4 IMAD.MOV.U32 R6, RZ, RZ, R8 ;  /* 0x000000ffff064224 */ /* 0x000fe200078e0008 */
[----:B------:R-:W-:Y:S01]  /*40e0*/  F2FP.TF32.F32.PACK_B R51, R51 ;  /* 0x00000033ff33723e */ /* 0x000fe200024050ff */
[----:B0-----:R-:W-:Y:S01]  /*40f0*/  @P4 IMAD.MOV.U32 R7, RZ, RZ, R9 ;  /* 0x000000ffff074224 */ /* 0x001fe200078e0009 */
[----:B------:R-:W-:Y:S02]  /*4100*/  F2FP.TF32.F32.PACK_B R21, R21 ;  /* 0x00000015ff15723e */ /* 0x000fe400024050ff */
[----:B------:R-:W-:Y:S01]  /*4110*/  F2FP.TF32.F32.PACK_B R53, R53 ;  /* 0x00000035ff35723e */ /* 0x000fe200024050ff */
[----:B-1----:R-:W-:Y:S01]  /*4120*/  FMUL R11, R48, R19 ;  /* 0x00000013300b7220 */ /* 0x002fe20000400000 */
[----:B------:R0:W-:Y:S01]  /*4130*/  @P4 STG.E desc[UR36][R6.64+0xa0], R13 ;  /* 0x0000a00d06004986 */ /* 0x0001e2000c101924 */
[----:B------:R-:W-:-:S02]  /*4140*/  ISETP.GT.AND P4, PT, R3, RZ, P3 ;  /* 0x000000ff0300720c */ /* 0x000fc40001f84270 */
[----:B------:R-:W-:Y:S02]  /*4150*/  ISETP.GT.AND P3, PT, R3, 0x8, P3 ;  /* 0x000000080300780c */ /* 0x000fe40001f64270 */
[----:B------:R-:W-:Y:S02]  /*4160*/  F2FP.TF32.F32.PACK_B R11, R11 ;  /* 0x0000000bff0b723e */ /* 0x000fe400024050ff */
[----:B------:R-:W-:Y:S01]  /*4170*/  F2FP.TF32.F32.PACK_B R55, R55 ;  /* 0x00000037ff37723e */ /* 0x000fe200024050ff */
[----:B0-----:R-:W-:Y:S02]  /*4180*/  @P5 IMAD.MOV.U32 R6, RZ, RZ, R8 ;  /* 0x000000ffff065224 */ /* 0x001fe400078e0008 */
[----:B------:R-:W-:Y:S01]  /*4190*/  FMUL R13, R54, R19 ;  /* 0x00000013360d7220 */ /* 0x000fe20000400000 */
[----:B------:R-:W-:-:S04]  /*41a0*/  @P5 IMAD.MOV.U32 R7, RZ, RZ, R9 ;  /* 0x000000ffff075224 */ /* 0x000fc800078e0009 */
[----:B------:R-:W-:Y:S01]  /*41b0*/  F2FP.TF32.F32.PACK_B R13, R13 ;  /* 0x0000000dff0d723e */ /* 0x000fe200024050ff */
[----:B------:R0:W-:Y:S01]  /*41c0*/  @P5 STG.E desc[UR36][R6.64+0xa4], R47 ;  /* 0x0000a42f06005986 */ /* 0x0001e2000c101924 */
[C---:B------:R-:W-:Y:S02]  /*41d0*/  ISETP.GT.AND P5, PT, R3.reuse, RZ, P2 ;  /* 0x000000ff0300720c */ /* 0x040fe400017a4270 */
[C---:B------:R-:W-:Y:S01]  /*41e0*/  ISETP.GT.AND P2, PT, R3.reuse, 0x8, P2 ;  /* 0x000000080300780c */ /* 0x040fe20001744270 */
[----:B------:R-:W-:Y:S01]  /*41f0*/  @P4 STG.E desc[UR36][R4.64+0xc0], R11 ;  /* 0x0000c00b04004986 */ /* 0x000fe2000c101924 */
[C---:B------:R-:W-:Y:S02]  /*4200*/  ISETP.GT.AND P4, PT, R3.reuse, RZ, P1 ;  /* 0x000000ff0300720c */ /* 0x040fe40000f84270 */
[----:B------:R-:W-:Y:S01]  /*4210*/  ISETP.GT.AND P1, PT, R3, 0x8, P1 ;  /* 0x000000080300780c */ /* 0x000fe20000f24270 */
[----:B0-----:R-:W-:-:S06]  /*4220*/  @P3 IMAD.MOV.U32 R6, RZ, RZ, R8 ;  /* 0x000000ffff063224 */ /* 0x001fcc00078e0008 */
[----:B------:R-:W-:Y:S01]  /*4230*/  @P5 STG.E desc[UR36][R4.64+0xc4], R49 ;  /* 0x0000c43104005986 */ /* 0x000fe2000c101924 */
[C---:B------:R-:W-:Y:S01]  /*4240*/  ISETP.GT.AND P5, PT, R3.reuse, RZ, P0 ;  /* 0x000000ff0300720c */ /* 0x040fe200007a4270 */
[----:B------:R-:W-:Y:S01]  /*4250*/  @P3 IMAD.MOV.U32 R7, RZ, RZ, R9 ;  /* 0x000000ffff073224 */ /* 0x000fe200078e0009 */
[----:B------:R-:W-:-:S04]  /*4260*/  ISETP.GT.AND P0, PT, R3, 0x8, P0 ;  /* 0x000000080300780c */ /* 0x000fc80000704270 */
[----:B------:R0:W-:Y:S02]  /*4270*/  @P3 STG.E desc[UR36][R6.64+0xc0], R15 ;  /* 0x0000c00f06003986 */ /* 0x0001e4000c101924 */
[----:B0-----:R-:W-:Y:S02]  /*4280*/  @P2 IMAD.MOV.U32 R6, RZ, RZ, R8 ;  /* 0x000000ffff062224 */ /* 0x001fe400078e0008 */
[----:B------:R-:W-:-:S05]  /*4290*/  @P2 IMAD.MOV.U32 R7, RZ, RZ, R9 ;  /* 0x000000ffff072224 */ /* 0x000fca00078e0009 */
[----:B------:R-:W-:Y:S04]  /*42a0*/  @P2 STG.E desc[UR36][R6.64+0xc4], R51 ;  /* 0x0000c43306002986 */ /* 0x000fe8000c101924 */
[----:B------:R-:W-:Y:S04]  /*42b0*/  @P4 STG.E desc[UR36][R4.64+0xe0], R21 ;  /* 0x0000e01504004986 */ /* 0x000fe8000c101924 */
[----:B------:R0:W-:Y:S02]  /*42c0*/  @P5 STG.E desc[UR36][R4.64+0xe4], R53 ;  /* 0x0000e43504005986 */ /* 0x0001e4000c101924 */
[----:B0-----:R-:W-:-:S02]  /*42d0*/  @P1 IMAD.MOV.U32 R4, RZ, RZ, R8 ;  /* 0x000000ffff041224 */ /* 0x001fc400078e0008 */
[----:B------:R-:W-:-:S05]  /*42e0*/  @P1 IMAD.MOV.U32 R5, RZ, RZ, R9 ;  /* 0x000000ffff051224 */ /* 0x000fca00078e0009 */
[----:B------:R0:W-:Y:S04]  /*42f0*/  @P1 STG.E desc[UR36][R4.64+0xe0], R13 ;  /* 0x0000e00d04001986 */ /* 0x0001e8000c101924 */
[----:B------:R0:W-:Y:S02]  /*4300*/  @P0 STG.E desc[UR36][R8.64+0xe4], R55 ;  /* 0x0000e43708000986 */ /* 0x0001e4000c101924 */
.L_x_90:
[----:B------:R-:W-:Y:S05]  /*4310*/  BSYNC B0 ;  /* 0x0000000000007941 */ /* 0x000fea0003800000 */
.L_x_28:
[----:B------:R-:W-:Y:S01]  /*4320*/  IADD3 R16, P0, R16, UR38, RZ ;  /* 0x0000002610107c10 */ /* 0x000fe2000ff1e0ff */
[----:B------:R-:W-:Y:S01]  /*4330*/  ULDC.64 UR4, c[0x0][0x650] ;  /* 0x0001940000047ab9 */ /* 0x000fe20000000a00 */
[----:B------:R-:W-:Y:S01]  /*4340*/  PRMT R3, RZ, 0x7610, R3 ;  /* 0x00007610ff037816 */ /* 0x000fe20000000003 */
[----:B------:R-:W-:Y:S01]  /*4350*/  IMAD.MOV.U32 R68, RZ, RZ, -0x1 ;  /* 0xffffffffff447424 */ /* 0x000fe200078e00ff */
[----:B------:R-:W-:Y:S01]  /*4360*/  IADD3.X R17, R17, UR41, RZ, P0, !PT ;  /* 0x0000002911117c10 */ /* 0x000fe200087fe4ff */
[----:B--2---:R-:W-:Y:S01]  /*4370*/  IMAD.MOV.U32 R67, RZ, RZ, -0x1 ;  /* 0xffffffffff437424 */ /* 0x004fe200078e00ff */
[----:B------:R-:W-:-:S04]  /*4380*/  ISETP.GE.U32.AND P0, PT, R16, UR4, PT ;  /* 0x0000000410007c0c */ /* 0x000fc8000bf06070 */
[----:B------:R-:W-:-:S13]  /*4390*/  ISETP.GE.U32.AND.EX P0, PT, R17, UR5, PT, P0 ;  /* 0x0000000511007c0c */ /* 0x000fda000bf06100 */
[----:B------:R-:W-:Y:S05]  /*43a0*/  @P0 BRA `(.L_x_91) ;  /* 0x00000004004c0947 */ /* 0x000fea0003800000 */
[----:B01-3--:R-:W0:Y:S01]  /*43b0*/  LDC.64 R10, c[0x0][0x628] ;  /* 0x00018a00ff0a7b82 */ /* 0x00be220000000a00 */
[----:B----4-:R-:W1:Y:S01]  /*43c0*/  S2R R12, SR_CTAID.X ;  /* 0x00000000000c7919 */ /* 0x010e620000002500 */
[----:B------:R-:W-:Y:S02]  /*43d0*/  IMAD.MOV.U32 R8, RZ, RZ, R16 ;  /* 0x000000ffff087224 */ /* 0x000fe400078e0010 */
[----:B------:R-:W-:Y:S01]  /*43e0*/  IMAD.MOV.U32 R9, RZ, RZ, R17 ;  /* 0x000000ffff097224 */ /* 0x000fe200078e0011 */
[----:B------:R-:W2:Y:S03]  /*43f0*/  S2R R20, SR_CTAID.Y ;  /* 0x0000000000147919 */ /* 0x000ea60000002600 */
[----:B------:R-:W3:Y:S08]  /*4400*/  LDC R0, c[0x0][0x630] ;  /* 0x00018c00ff007b82 */ /* 0x000ef00000000800 */
[----:B------:R-:W4:Y:S01]  /*4410*/  LDC.64 R14, c[0x0][0x620] ;  /* 0x00018800ff0e7b82 */ /* 0x000f220000000a00 */
[----:B0-----:R-:W-:-:S04]  /*4420*/  ISETP.NE.U32.AND P0, PT, R10, RZ, PT ;  /* 0x000000ff0a00720c */ /* 0x001fc80003f05070 */
[----:B------:R-:W-:-:S13]  /*4430*/  ISETP.NE.AND.EX P0, PT, R11, RZ, PT, P0 ;  /* 0x000000ff0b00720c */ /* 0x000fda0003f05300 */
[----:B-1234-:R-:W-:Y:S05]  /*4440*/  @!P0 BRA `(.L_x_92) ;  /* 0x0000000000288947 */ /* 0x01efea0003800000 */
        /* <DEDUP_REMOVED lines=10> */
.L_x_92:
[-CC-:B------:R-:W-:Y:S01]  /*44f0*/  SHF.R.U64 R67, R8, R0.reuse, R9.reuse ;  /* 0x0000000008437219 */ /* 0x180fe20000001209 */
[----:B------:R-:W0:Y:S01]  /*4500*/  LDC.64 R26, c[0x0][0x640] ;  /* 0x00019000ff1a7b82 */ /* 0x000e220000000a00 */
[----:B------:R-:W-:Y:S01]  /*4510*/  SHF.R.U32.HI R0, RZ, R0, R9 ;  /* 0x00000000ff007219 */ /* 0x000fe20000011609 */
[----:B------:R-:W-:Y:S01]  /*4520*/  ULDC UR4, c[0x0][0x150] ;  /* 0x0000540000047ab9 */ /* 0x000fe20000000800 */
[----:B------:R-:W-:Y:S02]  /*4530*/  IADD3 R3, P0, RZ, -R67, RZ ;  /* 0x80000043ff037210 */ /* 0x000fe40007f1e0ff */
[----:B------:R-:W-:-:S03]  /*4540*/  I2FP.F32.U32 R7, R12 ;  /* 0x0000000c00077245 */ /* 0x000fc60000201000 */
[----:B------:R-:W1:Y:S01]  /*4550*/  LDC R6, c[0x0][0x618] ;  /* 0x00018600ff067b82 */ /* 0x000e620000000800 */
[----:B------:R-:W-:Y:S02]  /*4560*/  IMAD.X R5, RZ, RZ, ~R0, P0 ;  /* 0x000000ffff057224 */ /* 0x000fe400000e0e00 */
[----:B------:R-:W-:Y:S01]  /*4570*/  FMUL R7, R7, UR4 ;  /* 0x0000000407077c20 */ /* 0x000fe20008400000 */
[----:B------:R-:W-:Y:S01]  /*4580*/  ULDC UR4, c[0x0][0x154] ;  /* 0x0000550000047ab9 */ /* 0x000fe20000000800 */
[-C--:B------:R-:W-:Y:S02]  /*4590*/  IMAD R0, R5, R14.reuse, RZ ;  /* 0x0000000e05007224 */ /* 0x080fe400078e02ff */
[C---:B------:R-:W-:Y:S01]  /*45a0*/  IMAD.WIDE.U32 R4, R3.reuse, R14, R16 ;  /* 0x0000000e03047225 */ /* 0x040fe200078e0010 */
[----:B------:R-:W2:Y:S01]  /*45b0*/  LDC R8, c[0x0][0x608] ;  /* 0x00018200ff087b82 */ /* 0x000ea20000000800 */
[----:B------:R-:W3:Y:S02]  /*45c0*/  F2I.U32.TRUNC.NTZ R7, R7 ;  /* 0x0000000700077305 */ /* 0x000ee4000020f000 */
[----:B------:R-:W-:Y:S01]  /*45d0*/  IMAD R3, R3, R15, R0 ;  /* 0x0000000f03037224 */ /* 0x000fe200078e0200 */
[----:B------:R-:W-:-:S03]  /*45e0*/  I2FP.F32.U32 R0, R20 ;  /* 0x0000001400007245 */ /* 0x000fc60000201000 */
[----:B------:R-:W-:Y:S01]  /*45f0*/  IMAD.IADD R3, R5, 0x1, R3 ;  /* 0x0000000105037824 */ /* 0x000fe200078e0203 */
[----:B------:R-:W4:Y:S01]  /*4600*/  LDC R11, c[0x0][0x658] ;  /* 0x00019600ff0b7b82 */ /* 0x000f220000000800 */
[----:B0-----:R-:W-:-:S04]  /*4610*/  ISETP.NE.U32.AND P0, PT, R26, RZ, PT ;  /* 0x000000ff1a00720c */ /* 0x001fc80003f05070 */
[----:B------:R-:W-:-:S03]  /*4620*/  ISETP.NE.AND.EX P0, PT, R27, RZ, PT, P0 ;  /* 0x000000ff1b00720c */ /* 0x000fc60003f05300 */
[----:B------:R-:W0:Y:S01]  /*4630*/  LDC R9, c[0x0][0x144] ;  /* 0x00005100ff097b82 */ /* 0x000e220000000800 */
[-C--:B-1----:R-:W-:Y:S01]  /*4640*/  SHF.R.U64 R10, R4, R6.reuse, R3 ;  /* 0x00000006040a7219 */ /* 0x082fe20000001203 */
[----:B---3--:R-:W-:Y:S01]  /*4650*/  IMAD.MOV R7, RZ, RZ, -R7 ;  /* 0x000000ffff077224 */ /* 0x008fe200078e0a07 */
[----:B------:R-:W-:Y:S01]  /*4660*/  SHF.R.U32.HI R3, RZ, R6, R3 ;  /* 0x00000006ff037219 */ /* 0x000fe20000011603 */
[----:B------:R-:W-:-:S04]  /*4670*/  FMUL R6, R0, UR4 ;  /* 0x0000000400067c20 */ /* 0x000fc80008400000 */
[----:B------:R-:W1:Y:S01]  /*4680*/  LDC R21, c[0x0][0x148] ;  /* 0x00005200ff157b82 */ /* 0x000e620000000800 */
[----:B------:R3:W0:Y:S01]  /*4690*/  F2I.U32.TRUNC.NTZ R14, R6 ;  /* 0x00000006000e7305 */ /* 0x000622000020f000 */
[-CC-:B--2---:R-:W-:Y:S02]  /*46a0*/  SHF.R.U64 R13, R10, R8.reuse, R3.reuse ;  /* 0x000000080a0d7219 */ /* 0x184fe40000001203 */
[----:B------:R-:W-:-:S04]  /*46b0*/  SHF.R.U32.HI R0, RZ, R8, R3 ;  /* 0x00000008ff007219 */ /* 0x000fc80000011603 */
[----:B-----5:R-:W2:Y:S01]  /*46c0*/  LDC R24, c[0x0][0x648] ;  /* 0x00019200ff187b82 */ /* 0x020ea20000000800 */
[-CC-:B----4-:R-:W-:Y:S02]  /*46d0*/  SHF.R.U64 R15, R13, R11.reuse, R0.reuse ;  /* 0x0000000b0d0f7219 */ /* 0x190fe40000001200 */
[----:B------:R-:W-:-:S03]  /*46e0*/  SHF.R.U32.HI R5, RZ, R11, R0 ;  /* 0x0000000bff057219 */ /* 0x000fc60000011600 */
[----:B------:R-:W-:Y:S02]  /*46f0*/  IMAD.MOV.U32 R4, RZ, RZ, R15 ;  /* 0x000000ffff047224 */ /* 0x000fe400078e000f */
[----:B------:R-:W4:Y:S01]  /*4700*/  LDC R28, c[0x0][0x638] ;  /* 0x00018e00ff1c7b82 */ /* 0x000f220000000800 */
[----:B0-----:R-:W-:-:S07]  /*4710*/  IMAD R25, R9, R7, R12 ;  /* 0x0000000709197224 */ /* 0x001fce00078e020c */
[----:B------:R-:W0:Y:S08]  /*4720*/  LDC R29, c[0x0][0x610] ;  /* 0x00018400ff1d7b82 */ /* 0x000e300000000800 */
[----:B------:R-:W0:Y:S01]  /*4730*/  LDC R30, c[0x0][0x600] ;  /* 0x00018000ff1e7b82 */ /* 0x000e220000000800 */
[----:B-123--:R-:W-:Y:S05]  /*4740*/  @!P0 BRA `(.L_x_93) ;  /* 0x0000000000288947 */ /* 0x00efea0003800000 */
        /* <DEDUP_REMOVED lines=10> */
.L_x_93:
[----:B------:R-:W-:Y:S01]  /*47f0*/  ISETP.NE.AND P0, PT, R2, 0x1, PT ;  /* 0x000000010200780c */ /* 0x000fe20003f05270 */
[----:B------:R-:W-:Y:S01]  /*4800*/  IMAD.MOV R14, RZ, RZ, -R14 ;  /* 0x000000ffff0e7224 */ /* 0x000fe200078e0a0e */
[----:B------:R-:W-:Y:S02]  /*4810*/  SHF.R.U64 R3, R4, R24, R5 ;  /* 0x0000001804037219 */ /* 0x000fe40000001205 */
[----:B------:R-:W-:Y:S02]  /*4820*/  LOP3.LUT R0, R13, R64, RZ, 0xc0, !PT ;  /* 0x000000400d007212 */ /* 0x000fe400078ec0ff */
[----:B------:R-:W-:Y:S01]  /*4830*/  LOP3.LUT R10, R10, R63, RZ, 0xc0, !PT ;  /* 0x0000003f0a0a7212 */ /* 0x000fe200078ec0ff */
[----:B------:R-:W-:Y:S02]  /*4840*/  IMAD.MOV R4, RZ, RZ, -R3 ;  /* 0x000000ffff047224 */ /* 0x000fe400078e0a03 */
[----:B------:R-:W-:Y:S02]  /*4850*/  IMAD R0, R59, R3, R0 ;  /* 0x000000033b007224 */ /* 0x000fe400078e0200 */
[----:B----4-:R-:W-:-:S02]  /*4860*/  IMAD R3, R4, R28, R15 ;  /* 0x0000001c04037224 */ /* 0x010fc400078e020f */
[----:B------:R-:W-:Y:S02]  /*4870*/  @P0 IMAD R25, R21, R14, R20 ;  /* 0x0000000e15190224 */ /* 0x000fe400078e0214 */
[----:B0-----:R-:W-:Y:S02]  /*4880*/  IMAD R5, R3, R30, R10 ;  /* 0x0000001e03057224 */ /* 0x001fe400078e020a */
[----:B------:R-:W-:Y:S02]  /*4890*/  IMAD R0, R0, R29, R25 ;  /* 0x0000001d00007224 */ /* 0x000fe400078e0219 */
[----:B------:R-:W-:-:S03]  /*48a0*/  IMAD.MOV.U32 R4, RZ, RZ, 0x1 ;  /* 0x00000001ff047424 */ /* 0x000fc600078e00ff */
[----:B------:R-:W-:Y:S02]  /*48b0*/  SEL R68, R5, R0, !P0 ;  /* 0x0000000005447207 */ /* 0x000fe40004000000 */
[----:B------:R-:W-:Y:S02]  /*48c0*/  PRMT R3, R4, 0x7610, R3 ;  /* 0x0000761004037816 */ /* 0x000fe40000000003 */
[----:B------:R-:W-:-:S07]  /*48d0*/  SEL R0, R0, R5, !P0 ;  /* 0x0000000500007207 */ /* 0x000fce0004000000 */
.L_x_91:
[----:B------:R-:W-:Y:S01]  /*48e0*/  UIADD3 UR42, UR43, UR42, URZ ;  /* 0x0000002a2b2a7290 */ /* 0x000fe2000fffe03f */
[----:B------:R-:W-:Y:S01]  /*48f0*/  LOP3.LUT P0, RZ, R3, 0xff, RZ, 0xc0, !PT ;  /* 0x000000ff03ff7812 */ /* 0x000fe2000780c0ff */
[----:B------:R-:W-:Y:S02]  /*4900*/  IMAD.MOV.U32 R69, RZ, RZ, R0 ;  /* 0x000000ffff457224 */ /* 0x000fe400078e0000 */
[----:B------:R-:W-:Y:S02]  /*4910*/  USHF.R.U32.HI UR4, URZ, 0x2, UR42 ;  /* 0x000000023f047899 */ /* 0x000fe4000801162a */
[----:B------:R-:W-:Y:S02]  /*4920*/  UISETP.GT.U32.AND UP1, UPT, UR42, 0x3, UPT ;  /* 0x000000032a00788c */ /* 0x000fe4000bf24070 */
[----:B------:R-:W-:Y:S02]  /*4930*/  ULOP3.LUT UR4, UR4, 0x1, URZ, 0xc0, !UPT ;  /* 0x0000000104047892 */ /* 0x000fe4000f8ec03f */
[----:B------:R-:W-:-:S02]  /*4940*/  UISETP.LT.U32.AND UP1, UPT, UR43, 0x4, UP1 ;  /* 0x000000042b00788c */ /* 0x000fc40008f21070 */
[----:B------:R-:W-:Y:S02]  /*4950*/  UISETP.NE.U32.AND UP0, UPT, UR4, 0x1, UPT ;  /* 0x000000010400788c */ /* 0x000fe4000bf05070 */
[----:B------:R-:W-:Y:S02]  /*4960*/  USEL UR5, URZ, 0x1, !UP1 ;  /* 0x000000013f057887 */ /* 0x000fe4000c800000 */
[----:B------:R-:W-:Y:S02]  /*4970*/  UISETP.GT.U32.AND UP0, UPT, UR43, 0x3, !UP0 ;  /* 0x000000032b00788c */ /* 0x000fe4000c704070 */
[----:B------:R-:W-:Y:S02]  /*4980*/  ULOP3.LUT UR42, UR42, 0x3, URZ, 0xc0, !UPT ;  /* 0x000000032a2a7892 */ /* 0x000fe4000f8ec03f */
[----:B------:R-:W-:-:S04]  /*4990*/  USEL UR4, URZ, 0x1, !UP0 ;  /* 0x000000013f047887 */ /* 0x000fc8000c000000 */
[----:B------:R-:W-:Y:S01]  /*49a0*/  ULOP3.LUT UR40, UR4, UR40, UR5, 0x96, !UPT ;  /* 0x0000002804287292 */ /* 0x000fe2000f8e9605 */
[----:B------:R-:W-:Y:S11]  /*49b0*/  @P0 BRA `(.L_x_94) ;  /* 0xffffffc800000947 */ /* 0x000ff6000383ffff */
[----:B------:R-:W-:Y:S05]  /*49c0*/  EXIT ;  /* 0x000000000000794d */ /* 0x000fea0003800000 */
.L_x_3:
        /* <DEDUP_REMOVED lines=26> */
.L_x_96:
[--C-:B------:R-:W-:Y:S01]  /*4b70*/  SHF.R.U64 R14, R12, R20, R13.reuse ;  /* 0x000000140c0e7219 */ /* 0x100fe2000000120d */
[----:B------:R-:W0:Y:S01]  /*4b80*/  LDC R24, c[0x0][0x618] ;  /* 0x00018600ff187b82 */ /* 0x000e220000000800 */
[----:B------:R-:W-:Y:S01]  /*4b90*/  I2FP.F32.U32 R8, R6 ;  /* 0x0000000600087245 */ /* 0x000fe20000201000 */
[----:B------:R-:W-:Y:S01]  /*4ba0*/  ULDC UR4, c[0x0][0x150] ;  /* 0x0000540000047ab9 */ /* 0x000fe20000000800 */
[----:B------:R-:W-:Y:S02]  /*4bb0*/  SHF.R.U32.HI R7, RZ, R20, R13 ;  /* 0x00000014ff077219 */ /* 0x000fe4000001160d */
[----:B------:R-:W-:Y:S01]  /*4bc0*/  IADD3 R11, P0, RZ, -R14, RZ ;  /* 0x8000000eff0b7210 */ /* 0x000fe20007f1e0ff */
[----:B------:R-:W-:Y:S01]  /*4bd0*/  FMUL R13, R8, UR4 ;  /* 0x00000004080d7c20 */ /* 0x000fe20008400000 */
[----:B------:R-:W-:Y:S01]  /*4be0*/  ULDC UR4, c[0x0][0x154] ;  /* 0x0000550000047ab9 */ /* 0x000fe20000000800 */
[----:B------:R-:W1:Y:S02]  /*4bf0*/  LDC.64 R26, c[0x0][0x640] ;  /* 0x00019000ff1a7b82 */ /* 0x000e640000000a00 */
[----:B------:R-:W-:-:S02]  /*4c00*/  IMAD.X R7, RZ, RZ, ~R7, P0 ;  /* 0x000000ffff077224 */ /* 0x000fc400000e0e07 */
[----:B------:R-:W2:Y:S01]  /*4c10*/  F2I.U32.TRUNC.NTZ R13, R13 ;  /* 0x0000000d000d7305 */ /* 0x000ea2000020f000 */
[----:B------:R-:W-:-:S03]  /*4c20*/  IMAD.WIDE.U32 R8, R11, R22, R16 ;  /* 0x000000160b087225 */ /* 0x000fc600078e0010 */
[----:B------:R-:W3:Y:S01]  /*4c30*/  LDC R15, c[0x0][0x144] ;  /* 0x00005100ff0f7b82 */ /* 0x000ee20000000800 */
[----:B------:R-:W-:-:S04]  /*4c40*/  IMAD R10, R7, R22, RZ ;  /* 0x00000016070a7224 */ /* 0x000fc800078e02ff */
[----:B------:R-:W-:Y:S02]  /*4c50*/  IMAD R7, R11, R23, R10 ;  /* 0x000000170b077224 */ /* 0x000fe400078e020a */
[----:B------:R-:W-:Y:S01]  /*4c60*/  IMAD.MOV.U32 R10, RZ, RZ, -0x1 ;  /* 0xffffffffff0a7424 */ /* 0x000fe200078e00ff */
[----:B------:R-:W4:Y:S01]  /*4c70*/  LDC R20, c[0x0][0x608] ;  /* 0x00018200ff147b82 */ /* 0x000f220000000800 */
[----:B------:R-:W-:Y:S01]  /*4c80*/  IMAD.IADD R7, R9, 0x1, R7 ;  /* 0x0000000109077824 */ /* 0x000fe200078e0207 */
[----:B------:R-:W-:-:S04]  /*4c90*/  I2FP.F32.U32 R9, R3 ;  /* 0x0000000300097245 */ /* 0x000fc80000201000 */
[-C--:B0-----:R-:W-:Y:S01]  /*4ca0*/  SHF.R.U64 R12, R8, R24.reuse, R7 ;  /* 0x00000018080c7219 */ /* 0x081fe20000001207 */
[----:B--2---:R-:W-:Y:S01]  /*4cb0*/  IMAD.MOV R8, RZ, RZ, -R13 ;  /* 0x000000ffff087224 */ /* 0x004fe200078e0a0d */
[----:B------:R-:W0:Y:S01]  /*4cc0*/  LDC R11, c[0x0][0x658] ;  /* 0x00019600ff0b7b82 */ /* 0x000e220000000800 */
[----:B-1----:R-:W-:Y:S01]  /*4cd0*/  ISETP.NE.U32.AND P0, PT, R26, RZ, PT ;  /* 0x000000ff1a00720c */ /* 0x002fe20003f05070 */
[----:B------:R-:W-:Y:S01]  /*4ce0*/  FMUL R9, R9, UR4 ;  /* 0x0000000409097c20 */ /* 0x000fe20008400000 */
[----:B------:R-:W-:Y:S02]  /*4cf0*/  SHF.R.U32.HI R7, RZ, R24, R7 ;  /* 0x00000018ff077219 */ /* 0x000fe40000011607 */
[----:B------:R-:W-:-:S03]  /*4d00*/  ISETP.NE.AND.EX P0, PT, R27, RZ, PT, P0 ;  /* 0x000000ff1b00720c */ /* 0x000fc60003f05300 */
[----:B------:R-:W1:Y:S01]  /*4d10*/  LDC R22, c[0x0][0x148] ;  /* 0x00005200ff167b82 */ /* 0x000e620000000800 */
[----:B---3--:R-:W-:Y:S02]  /*4d20*/  IMAD R23, R15, R8, R6 ;  /* 0x000000080f177224 */ /* 0x008fe400078e0206 */
[----:B------:R-:W-:-:S05]  /*4d30*/  IMAD.MOV.U32 R8, RZ, RZ, 0x1 ;  /* 0x00000001ff087424 */ /* 0x000fca00078e00ff */
[----:B------:R-:W2:Y:S01]  /*4d40*/  LDC R21, c[0x0][0x600] ;  /* 0x00018000ff157b82 */ /* 0x000ea20000000800 */
[-CC-:B----4-:R-:W-:Y:S02]  /*4d50*/  SHF.R.U64 R15, R12, R20.reuse, R7.reuse ;  /* 0x000000140c0f7219 */ /* 0x190fe40000001207 */
[----:B------:R-:W-:Y:S02]  /*4d60*/  SHF.R.U32.HI R6, RZ, R20, R7 ;  /* 0x00000014ff067219 */ /* 0x000fe40000011607 */
[----:B------:R3:W4:Y:S03]  /*4d70*/  F2I.U32.TRUNC.NTZ R20, R9 ;  /* 0x0000000900147305 */ /* 0x000726000020f000 */
[----:B------:R-:W1:Y:S01]  /*4d80*/  LDC R25, c[0x0][0x648] ;  /* 0x00019200ff197b82 */ /* 0x000e620000000800 */
[-C--:B0-----:R-:W-:Y:S02]  /*4d90*/  SHF.R.U64 R19, R15, R11.reuse, R6 ;  /* 0x0000000b0f137219 */ /* 0x081fe40000001206 */
[----:B------:R-:W-:-:S02]  /*4da0*/  SHF.L.U32 R10, R10, R11, RZ ;  /* 0x0000000b0a0a7219 */ /* 0x000fc400000006ff */
[-C--:B------:R-:W-:Y:S01]  /*4db0*/  SHF.R.U32.HI R7, RZ, R11.reuse, R6 ;  /* 0x0000000bff077219 */ /* 0x080fe20000011606 */
[----:B------:R-:W-:Y:S01]  /*4dc0*/  IMAD.MOV.U32 R6, RZ, RZ, R19 ;  /* 0x000000ffff067224 */ /* 0x000fe200078e0013 */
[----:B------:R-:W-:Y:S01]  /*4dd0*/  SHF.L.U32 R24, R8, R11, RZ ;  /* 0x0000000b08187219 */ /* 0x000fe200000006ff */
[----:B------:R-:W0:Y:S01]  /*4de0*/  LDC R28, c[0x0][0x638] ;  /* 0x00018e00ff1c7b82 */ /* 0x000e220000000800 */
[----:B------:R-:W-:-:S07]  /*4df0*/  LOP3.LUT R30, RZ, R10, RZ, 0x33, !PT ;  /* 0x0000000aff1e7212 */ /* 0x000fce00078e33ff */
[----:B------:R-:W0:Y:S01]  /*4e00*/  LDC R29, c[0x0][0x610] ;  /* 0x00018400ff1d7b82 */ /* 0x000e220000000800 */
[----:B---34-:R-:W-:Y:S05]  /*4e10*/  @!P0 BRA `(.L_x_97) ;  /* 0x0000000000288947 */ /* 0x018fea0003800000 */
[----:B------:R-:W3:Y:S02]  /*4e20*/  LDC R6, c[0x0][0x64c] ;  /* 0x00019300ff067b82 */ /* 0x000ee40000000800 */
[----:B---3--:R-:W-:-:S05]  /*4e30*/  IADD3 R11, P0, R19, R6, RZ ;  /* 0x00000006130b7210 */ /* 0x008fca0007f1e0ff */
        /* <DEDUP_REMOVED lines=8> */
.L_x_97:
[----:B------:R-:W-:Y:S01]  /*4ec0*/  ISETP.NE.AND P0, PT, R2, 0x1, PT ;  /* 0x000000010200780c */ /* 0x000fe20003f05270 */
[----:B--2---:R-:W-:Y:S01]  /*4ed0*/  VIADD R9, R21, 0xffffffff ;  /* 0xffffffff15097836 */ /* 0x004fe20000000000 */
[----:B-1----:R-:W-:Y:S01]  /*4ee0*/  SHF.R.U64 R7, R6, R25, R7 ;  /* 0x0000001906077219 */ /* 0x002fe20000001207 */
[----:B------:R-:W-:Y:S01]  /*4ef0*/  IMAD.MOV R20, RZ, RZ, -R20 ;  /* 0x000000ffff147224 */ /* 0x000fe200078e0a14 */
[----:B------:R-:W-:Y:S02]  /*4f00*/  LOP3.LUT R6, R15, R30, RZ, 0xc0, !PT ;  /* 0x0000001e0f067212 */ /* 0x000fe400078ec0ff */
[----:B------:R-:W-:Y:S01]  /*4f10*/  LOP3.LUT R12, R12, R9, RZ, 0xc0, !PT ;  /* 0x000000090c0c7212 */ /* 0x000fe200078ec0ff */
[----:B------:R-:W-:Y:S02]  /*4f20*/  IMAD.MOV R8, RZ, RZ, -R7 ;  /* 0x000000ffff087224 */ /* 0x000fe400078e0a07 */
[----:B------:R-:W-:Y:S02]  /*4f30*/  IMAD R6, R24, R7, R6 ;  /* 0x0000000718067224 */ /* 0x000fe400078e0206 */
[----:B------:R-:W-:-:S02]  /*4f40*/  IMAD.MOV.U32 R9, RZ, RZ, 0x1 ;  /* 0x00000001ff097424 */ /* 0x000fc400078e00ff */
[----:B------:R-:W-:Y:S02]  /*4f50*/  @P0 IMAD R23, R22, R20, R3 ;  /* 0x0000001416170224 */ /* 0x000fe400078e0203 */
[----:B0-----:R-:W-:Y:S02]  /*4f60*/  IMAD R3, R8, R28, R19 ;  /* 0x0000001c08037224 */ /* 0x001fe400078e0213 */
[----:B------:R-:W-:Y:S02]  /*4f70*/  IMAD R13, R6, R29, R23 ;  /* 0x0000001d060d7224 */ /* 0x000fe400078e0217 */
[----:B------:R-:W-:Y:S02]  /*4f80*/  IMAD R6, R3, R21, R12 ;  /* 0x0000001503067224 */ /* 0x000fe400078e020c */
[----:B------:R-:W-:-:S03]  /*4f90*/  IMAD.MOV.U32 R8, RZ, RZ, R14 ;  /* 0x000000ffff087224 */ /* 0x000fc600078e000e */
[----:B------:R-:W-:Y:S02]  /*4fa0*/  SEL R20, R6, R13, !P0 ;  /* 0x0000000d06147207 */ /* 0x000fe40004000000 */
[----:B------:R-:W-:-:S07]  /*4fb0*/  SEL R13, R13, R6, !P0 ;  /* 0x000000060d0d7207 */ /* 0x000fce0004000000 */
.L_x_95:
[----:B------:R-:W-:-:S08]  /*4fc0*/  NOP ;  /* 0x0000000000007918 */ /* 0x000fd00000000000 */
[----:B------:R-:W0:-:S00]  /*4fd0*/  USETMAXREG.DEALLOC.CTAPOOL 0x28 ;  /* 0x00000028000079c8 */ /* 0x000e0000080e0500 */
[----:B0-----:R-:W-:-:S13]  /*4fe0*/  ISETP.NE.AND P0, PT, R0, RZ, PT ;  /* 0x000000ff0000720c */ /* 0x001fda0003f05270 */
[----:B------:R-:W-:Y:S05]  /*4ff0*/  @P0 EXIT ;  /* 0x000000000000094d */ /* 0x000fea0003800000 */
[----:B------:R-:W-:Y:S01]  /*5000*/  LOP3.LUT P0, RZ, R9, 0xff, RZ, 0xc0, !PT ;  /* 0x000000ff09ff7812 */ /* 0x000fe2000780c0ff */
[----:B------:R-:W-:Y:S02]  /*5010*/  IMAD.MOV.U32 R0, RZ, RZ, 0x1 ;  /* 0x00000001ff007424 */ /* 0x000fe400078e00ff */
[----:B------:R-:W-:-:S10]  /*5020*/  IMAD.MOV.U32 R3, RZ, RZ, RZ ;  /* 0x000000ffff037224 */ /* 0x000fd400078e00ff */
[----:B------:R-:W-:Y:S05]  /*5030*/  @!P0 BRA `(.L_x_98) ;  /* 0x0000000c004c8947 */ /* 0x000fea0003800000 */
[----:B------:R-:W0:Y:S01]  /*5040*/  LDC R0, c[0x0][0x28c] ;  /* 0x0000a300ff007b82 */ /* 0x000e220000000800 */
[----:B------:R-:W-:Y:S01]  /*5050*/  LOP3.LUT P0, RZ, R4, 0x1f, RZ, 0xc0, !PT ;  /* 0x0000001f04ff7812 */ /* 0x000fe2000780c0ff */
[----:B------:R-:W-:Y:S01]  /*5060*/  ULDC UR5, c[0x0][0x658] ;  /* 0x0001960000057ab9 */ /* 0x000fe20000000800 */
[----:B------:R-:W-:Y:S01]  /*5070*/  UMOV UR6, 0xffffffff ;  /* 0xffffffff00067882 */ /* 0x000fe20000000000 */
[----:B------:R-:W-:Y:S01]  /*5080*/  BSSY B0, `(.L_x_98) ;  /* 0x00000ce000007945 */ /* 0x000fe20003800000 */
[----:B------:R-:W-:Y:S01]  /*5090*/  USHF.L.U32 UR6, UR6, UR5, URZ ;  /* 0x0000000506067299 */ /* 0x000fe2000800063f */
[C---:B------:R-:W-:Y:S01]  /*50a0*/  ISETP.NE.AND P2, PT, R5.reuse, RZ, PT ;  /* 0x000000ff0500720c */ /* 0x040fe20003f45270 */
[----:B------:R-:W-:Y:S01]  /*50b0*/  IMAD.MOV.U32 R11, RZ, RZ, 0x1 ;  /* 0x00000001ff0b7424 */ /* 0x000fe200078e00ff */
[----:B------:R-:W-:Y:S01]  /*50c0*/  ISETP.NE.OR P0, PT, R5, RZ, !P0 ;  /* 0x000000ff0500720c */ /* 0x000fe20004705670 */
[----:B------:R-:W-:Y:S01]  /*50d0*/  ULDC UR4, c[0x0][0x600] ;  /* 0x0001800000047ab9 */ /* 0x000fe20000000800 */
[----:B------:R-:W-:Y:S01]  /*50e0*/  LOP3.LUT R19, R18, 0x2, RZ, 0xfc, !PT ;  /* 0x0000000212137812 */ /* 0x000fe200078efcff */
[----:B------:R-:W-:Y:S01]  /*50f0*/  UMOV UR7, 0x1 ;  /* 0x0000000100077882 */ /* 0x000fe20000000000 */
[----:B------:R-:W-:-:S02]  /*5100*/  UIADD3 UR4, UR4, -0x1, URZ ;  /* 0xffffffff04047890 */ /* 0x000fc4000fffe03f */
[----:B------:R-:W-:Y:S02]  /*5110*/  USHF.L.U32 UR5, UR7, UR5, URZ ;  /* 0x0000000507057299 */ /* 0x000fe4000800063f */
[----:B------:R-:W-:Y:S01]  /*5120*/  ULOP3.LUT UR13, URZ, UR6, URZ, 0x33, !UPT ;  /* 0x000000063f0d7292 */ /* 0x000fe2000f8e333f */
[----:B------:R-:W-:Y:S01]  /*5130*/  ULDC.64 UR22, c[0x0][0x198] ;  /* 0x0000660000167ab9 */ /* 0x000fe20000000a00 */
[----:B0-----:R-:W-:-:S05]  /*5140*/  VIADD R0, R0, 0x3f ;  /* 0x0000003f00007836 */ /* 0x001fca0000000000 */
[----:B------:R-:W-:-:S04]  /*5150*/  SHF.R.S32.HI R3, RZ, 0x1f, R0 ;  /* 0x0000001fff037819 */ /* 0x000fc80000011400 */
[----:B------:R-:W-:Y:S01]  /*5160*/  LEA.HI R3, R3, R0, RZ, 0x6 ;  /* 0x0000000003037211 */ /* 0x000fe200078f30ff */
[----:B------:R-:W-:-:S03]  /*5170*/  IMAD.MOV.U32 R0, RZ, RZ, 0x1 ;  /* 0x00000001ff007424 */ /* 0x000fc600078e00ff */
[----:B------:R-:W-:Y:S01]  /*5180*/  SHF.R.S32.HI R12, RZ, 0x6, R3 ;  /* 0x00000006ff0c7819 */ /* 0x000fe20000011403 */
[----:B------:R-:W-:-:S04]  /*5190*/  IMAD.MOV.U32 R3, RZ, RZ, RZ ;  /* 0x000000ffff037224 */ /* 0x000fc800078e00ff */
[----:B------:R-:W-:-:S07]  /*51a0*/  VIADD R10, R12, 0x1 ;  /* 0x000000010c0a7836 */ /* 0x000fce0000000000 */
.L_x_110:
[----:B------:R-:W-:-:S03]  /*51b0*/  UMOV UR6, 0xffffffff ;  /* 0xffffffff00067882 */ /* 0x000fc60000000000 */
[----:B------:R-:W-:Y:S05]  /*51c0*/  BRA.DIV UR6, `(.L_x_99) ;  /* 0x0000000e06d47947 */ /* 0x000fea000b800000 */
[----:B------:R-:W-:-:S13]  /*51d0*/  ELECT P6, URZ, PT ;  /* 0x00000000003f782f */ /* 0x000fda00038c0000 */
.L_x_121:
[----:B------:R-:W0:Y:S01]  /*51e0*/  LDC R4, c[0x0][0x28c] ;  /* 0x0000a300ff047b82 */ /* 0x000e220000000800 */
[----:B------:R-:W-:Y:S01]  /*51f0*/  BSSY B1, `(.L_x_100) ;  /* 0x0000043000017945 */ /* 0x000fe20003800000 */
[----:B0-----:R-:W-:-:S13]  /*5200*/  ISETP.LT.OR P6, PT, R4, 0x1, !P6 ;  /* 0x000000010400780c */ /* 0x001fda00077c1670 */
[----:B------:R-:W-:Y:S05]  /*5210*/  @P6 BRA `(.L_x_101) ;  /* 0x0000000400006947 */ /* 0x000fea0003800000 */
[----:B------:R-:W-:Y:S02]  /*5220*/  IMAD.SHL.U32 R13, R13, 0x80, RZ ;  /* 0x000000800d0d7824 */ /* 0x000fe400078e00ff */
[----:B------:R-:W-:Y:S02]  /*5230*/  IMAD.SHL.U32 R20, R20, 0x40, RZ ;  /* 0x0000004014147824 */ /* 0x000fe400078e00ff */
[----:B------:R-:W-:Y:S02]  /*5240*/  IMAD.MOV.U32 R21, RZ, RZ, RZ ;  /* 0x000000ffff157224 */ /* 0x000fe400078e00ff */
[----:B------:R-:W-:Y:S02]  /*5250*/  IMAD.MOV.U32 R4, RZ, RZ, R10 ;  /* 0x000000ffff047224 */ /* 0x000fe400078e000a */
[----:B------:R-:W-:Y:S02]  /*5260*/  IMAD.MOV.U32 R5, RZ, RZ, R0 ;  /* 0x000000ffff057224 */ /* 0x000fe400078e0000 */
[----:B------:R-:W-:-:S07]  /*5270*/  IMAD.MOV.U32 R6, RZ, RZ, R3 ;  /* 0x000000ffff067224 */ /* 0x000fce00078e0003 */
.L_x_105:
[----:B------:R-:W0:Y:S01]  /*5280*/  S2R R14, SR_CgaCtaId ;  /* 0x00000000000e7919 */ /* 0x000e220000008800 */
[----:B------:R-:W-:Y:S01]  /*5290*/  MOV R7, 0x400 ;  /* 0x0000040000077802 */ /* 0x000fe20000000f00 */
[----:B------:R-:W1:Y:S03]  /*52a0*/  @!P2 LDC R9, c[0x0][0x500] ;  /* 0x00014000ff09ab82 */ /* 0x000e660000000800 */
[----:B0-----:R-:W-:Y:S02]  /*52b0*/  LEA R15, R14, R7, 0x18 ;  /* 0x000000070e0f7211 */ /* 0x001fe400078ec0ff */
[----:B------:R-:W-:-:S03]  /*52c0*/  SHF.L.U32 R7, R5, 0x1f, RZ ;  /* 0x0000001f05077819 */ /* 0x000fc600000006ff */
[----:B------:R-:W-:-:S04]  /*52d0*/  IMAD R14, R6, 0x8, R15 ;  /* 0x00000008060e7824 */ /* 0x000fc800078e020f */
[----:B------:R-:W0:Y:S02]  /*52e0*/  SYNCS.PHASECHK.TRANS64.TRYWAIT P1, [R14+URZ+0x20], R7 ;  /* 0x000020070e0075a7 */ /* 0x000e24000802017f */
[----:B01----:R-:W-:Y:S05]  /*52f0*/  @!P1 BRA `(.L_x_102) ;  /* 0x0000000c00a89947 */ /* 0x003fea0003800000 */
.L_x_122:
[----:B0-----:R-:W-:Y:S01]  /*5300*/  PRMT R7, R19, 0x9910, RZ ;  /* 0x0000991013077816 */ /* 0x001fe200000000ff */
[----:B------:R0:W-:Y:S03]  /*5310*/  @!P2 SYNCS.ARRIVE.TRANS64 RZ, [R14+URZ], R9 ;  /* 0x000000090effa9a7 */ /* 0x0001e6000800003f */
[----:B------:R-:W-:-:S13]  /*5320*/  ISETP.NE.AND P1, PT, R7, 0x2, PT ;  /* 0x000000020700780c */ /* 0x000fda0003f25270 */
[----:B0-----:R-:W-:Y:S05]  /*5330*/  @P1 BRA `(.L_x_103) ;  /* 0x0000000000041947 */ /* 0x001fea0003800000 */
[----:B------:R-:W-:Y:S01]  /*5340*/  BPT.TRAP 0x1 ;  /* 0x000000040000795c */ /* 0x000fe20000300000 */
.L_x_103:
[----:B------:R-:W-:Y:S05]  /*5350*/  @P0 BRA `(.L_x_104) ;  /* 0x0000000000040947 */ /* 0x000fea0003800000 */
[----:B------:R-:W-:Y:S01]  /*5360*/  BPT.TRAP 0x1 ;  /* 0x000000040000795c */ /* 0x000fe20000300000 */
.L_x_104:
[C-C-:B------:R-:W-:Y:S01]  /*5370*/  IMAD R7, R6.reuse, 0x8000, R15.reuse ;  /* 0x0000800006077824 */ /* 0x140fe200078e020f */
[----:B------:R-:W-:Y:S01]  /*5380*/  R2UR UR34, R21 ;  /* 0x00000000152272ca */ /* 0x000fe200000e0000 */
[----:B------:R-:W-:Y:S01]  /*5390*/  IMAD R15, R6, 0x4000, R15 ;  /* 0x00004000060f7824 */ /* 0x000fe200078e020f */
[----:B------:R-:W-:Y:S01]  /*53a0*/  R2UR UR33, R14 ;  /* 0x000000000e2172ca */ /* 0x000fe200000e0000 */
[----:B------:R-:W-:Y:S01]  /*53b0*/  VIADD R4, R4, 0xffffffff ;  /* 0xffffffff04047836 */ /* 0x000fe20000000000 */
[----:B------:R-:W-:Y:S01]  /*53c0*/  R2UR UR24, R7 ;  /* 0x00000000071872ca */ /* 0x000fe200000e0000 */
[----:B------:R-:W-:Y:S01]  /*53d0*/  UIADD3 UR6, UP0, UR22, 0xf0, URZ ;  /* 0x000000f016067890 */ /* 0x000fe2000ff1e03f */
[----:B------:R-:W-:Y:S01]  /*53e0*/  R2UR UR8, R15 ;  /* 0x000000000f0872ca */ /* 0x000fe200000e0000 */
[----:B------:R-:W-:Y:S01]  /*53f0*/  UIADD3 UR30, UP1, UR22, 0x1f0, URZ ;  /* 0x000001f0161e7890 */ /* 0x000fe2000ff3e03f */
[----:B------:R-:W-:Y:S01]  /*5400*/  R2UR UR36, R8 ;  /* 0x00000000082472ca */ /* 0x000fe200000e0000 */
[----:B------:R-:W-:Y:S01]  /*5410*/  UIADD3.X UR7, URZ, UR23, URZ, UP0, !UPT ;  /* 0x000000173f077290 */ /* 0x000fe200087fe43f */
[----:B------:R-:W-:Y:S01]  /*5420*/  R2UR UR35, R13 ;  /* 0x000000000d2372ca */ /* 0x000fe200000e0000 */
[----:B------:R-:W-:Y:S01]  /*5430*/  UIADD3.X UR31, URZ, UR23, URZ, UP1, !UPT ;  /* 0x000000173f1f7290 */ /* 0x000fe20008ffe43f */
[----:B------:R-:W-:Y:S01]  /*5440*/  R2UR UR19, R20 ;  /* 0x00000000141372ca */ /* 0x000fe200000e0000 */
[----:B------:R-:W-:Y:S01]  /*5450*/  UIADD3 UR26, UR34, 0x20, URZ ;  /* 0x00000020221a7890 */ /* 0x000fe2000fffe03f */
[----:B------:R-:W-:Y:S01]  /*5460*/  ISETP.GT.AND P3, PT, R4, 0x1, PT ;  /* 0x000000010400780c */ /* 0x000fe20003f64270 */
[----:B------:R-:W-:Y:S01]  /*5470*/  VIADD R6, R6, 0x1 ;  /* 0x0000000106067836 */ /* 0x000fe20000000000 */
[----:B------:R-:W-:Y:S01]  /*5480*/  UMOV UR14, 0x0 ;  /* 0x00000000000e7882 */ /* 0x000fe20000000000 */
[----:B------:R-:W-:Y:S01]  /*5490*/  UIADD3 UR32, UR24, 0x100, URZ ;  /* 0x0000010018207890 */ /* 0x000fe2000fffe03f */
[----:B------:R-:W-:Y:S01]  /*54a0*/  VIADD R21, R21, 0x40 ;  /* 0x0000004015157836 */ /* 0x000fe20000000000 */
[----:B------:R-:W-:Y:S01]  /*54b0*/  UIADD3 UR24, UR24, 0x4100, URZ ;  /* 0x0000410018187890 */ /* 0x000fe2000fffe03f */
[----:B------:R-:W-:Y:S01]  /*54c0*/  ISETP.NE.AND P1, PT, R6, 0x4, PT ;  /* 0x000000040600780c */ /* 0x000fe20003f25270 */
[----:B------:R-:W-:-:S02]  /*54d0*/  UIADD3 UR16, UR8, 0x20100, URZ ;  /* 0x0002010008107890 */ /* 0x000fc4000fffe03f */
[----:B------:R-:W-:Y:S01]  /*54e0*/  UIADD3 UR8, UR8, 0x22100, URZ ;  /* 0x0002210008087890 */ /* 0x000fe2000fffe03f */
[----:B------:R-:W-:Y:S01]  /*54f0*/  SEL R14, RZ, 0x1, P1 ;  /* 0x00000001ff0e7807 */ /* 0x000fe20000800000 */
[----:B------:R-:W-:Y:S01]  /*5500*/  UMOV UR15, 0x10000000 ;  /* 0x10000000000f7882 */ /* 0x000fe20000000000 */
[----:B------:R-:W-:Y:S01]  /*5510*/  UMOV UR25, UR33 ;  /* 0x0000002100197c82 */ /* 0x000fe20008000000 */
[----:B------:R-:W-:Y:S01]  /*5520*/  UMOV UR28, UR36 ;  /* 0x00000024001c7c82 */ /* 0x000fe20008000000 */
[----:B------:R-:W-:Y:S01]  /*5530*/  UMOV UR27, UR35 ;  /* 0x00000023001b7c82 */ /* 0x000fe20008000000 */
[----:B------:R-:W-:Y:S01]  /*5540*/  UMOV UR17, UR33 ;  /* 0x0000002100117c82 */ /* 0x000fe20008000000 */
[----:B------:R-:W-:Y:S01]  /*5550*/  UMOV UR18, UR34 ;  /* 0x0000002200127c82 */ /* 0x000fe20008000000 */
[----:B------:R-:W-:Y:S01]  /*5560*/  UMOV UR20, UR36 ;  /* 0x0000002400147c82 */ /* 0x000fe20008000000 */
[----:B------:R0:W-:Y:S01]  /*5570*/  UTMALDG.3D [UR32], [UR6], desc[UR14] ;  /* 0x00000e20060075b4 */ /* 0x0001e20008011000 */
[----:B------:R-:W-:Y:S01]  /*5580*/  UMOV UR9, UR33 ;  /* 0x0000002100097c82 */ /* 0x000fe20008000000 */
[----:B------:R-:W-:Y:S01]  /*5590*/  UMOV UR11, UR19 ;  /* 0x00000013000b7c82 */ /* 0x000fe20008000000 */
[----:B------:R-:W-:Y:S01]  /*55a0*/  UMOV UR12, UR36 ;  /* 0x00000024000c7c82 */ /* 0x000fe20008000000 */
[----:B------:R-:W-:Y:S01]  /*55b0*/  UMOV UR10, UR26 ;  /* 0x0000001a000a7c82 */ /* 0x000fe20008000000 */
[----:B------:R-:W-:-:S02]  /*55c0*/  LOP3.LUT R5, R5, R14, RZ, 0x3c, !PT ;  /* 0x0000000e05057212 */ /* 0x000fc400078e3cff */
[----:B------:R-:W-:Y:S01]  /*55d0*/  SEL R6, R6, RZ, P1 ;  /* 0x000000ff06067207 */ /* 0x000fe20000800000 */
[----:B------:R0:W-:Y:S01]  /*55e0*/  UTMALDG.3D [UR24], [UR6], desc[UR14] ;  /* 0x00000e18060075b4 */ /* 0x0001e20008011000 */
[----:B------:R0:W-:Y:S01]  /*55f0*/  UTMALDG.3D [UR16], [UR30], desc[UR14] ;  /* 0x00000e101e0075b4 */ /* 0x0001e20008011000 */
[----:B------:R0:W-:Y:S02]  /*5600*/  UTMALDG.3D [UR8], [UR30], desc[UR14] ;  /* 0x00000e081e0075b4 */ /* 0x0001e40008011000 */
[----:B0-----:R-:W-:Y:S05]  /*5610*/  @P3 BRA `(.L_x_105) ;  /* 0xfffffffc00183947 */ /* 0x001fea000383ffff */
.L_x_101:
[----:B------:R-:W-:Y:S05]  /*5620*/  BSYNC B1 ;  /* 0x0000000000017941 */ /* 0x000fea0003800000 */
.L_x_100:
[----:B------:R-:W-:Y:S01]  /*5630*/  LOP3.LUT P3, RZ, R11, 0xff, RZ, 0xc0, !PT ;  /* 0x000000ff0bff7812 */ /* 0x000fe2000786c0ff */
[----:B------:R-:W-:Y:S01]  /*5640*/  IMAD.IADD R3, R12, 0x1, R3 ;  /* 0x000000010c037824 */ /* 0x000fe200078e0203 */
[----:B------:R-:W-:Y:S01]  /*5650*/  IADD3 R16, P4, R16, UR38, RZ ;  /* 0x0000002610107c10 */ /* 0x000fe2000ff9e0ff */
[----:B------:R-:W-:Y:S01]  /*5660*/  ULDC.64 UR6, c[0x0][0x650] ;  /* 0x0001940000067ab9 */ /* 0x000fe20000000a00 */
[----:B------:R-:W-:Y:S01]  /*5670*/  BSSY B1, `(.L_x_106) ;  /* 0x000006c000017945 */ /* 0x000fe20003800000 */
[----:B------:R-:W-:Y:S01]  /*5680*/  IMAD.MOV.U32 R13, RZ, RZ, -0x1 ;  /* 0xffffffffff0d7424 */ /* 0x000fe200078e00ff */
[----:B------:R-:W-:Y:S01]  /*5690*/  ISETP.GT.U32.AND P1, PT, R3, 0x3, PT ;  /* 0x000000030300780c */ /* 0x000fe20003f24070 */
[----:B------:R-:W-:Y:S01]  /*56a0*/  IMAD.MOV.U32 R20, RZ, RZ, -0x1 ;  /* 0xffffffffff147424 */ /* 0x000fe200078e00ff */
[----:B------:R-:W-:Y:S01]  /*56b0*/  SHF.R.U32.HI R4, RZ, 0x2, R3 ;  /* 0x00000002ff047819 */ /* 0x000fe20000011603 */
[----:B------:R-:W-:Y:S01]  /*56c0*/  IMAD.MOV.U32 R8, RZ, RZ, -0x1 ;  /* 0xffffffffff087424 */ /* 0x000fe200078e00ff */
[----:B------:R-:W-:-:S02]  /*56d0*/  ISETP.LT.U32.AND P1, PT, R12, 0x4, P1 ;  /* 0x000000040c00780c */ /* 0x000fc40000f21070 */
[----:B------:R-:W-:Y:S01]  /*56e0*/  IADD3.X R17, R17, UR41, RZ, P4, !PT ;  /* 0x0000002911117c10 */ /* 0x000fe2000a7fe4ff */
[----:B------:R-:W0:Y:S01]  /*56f0*/  @P3 S2R R6, SR_CgaCtaId ;  /* 0x0000000000063919 */ /* 0x000e220000008800 */
[----:B------:R-:W-:Y:S02]  /*5700*/  @P3 MOV R5, 0x400 ;  /* 0x0000040000053802 */ /* 0x000fe40000000f00 */
[----:B------:R-:W-:Y:S02]  /*5710*/  ISETP.GE.U32.AND P4, PT, R16, UR6, PT ;  /* 0x0000000610007c0c */ /* 0x000fe4000bf86070 */
[----:B------:R-:W-:Y:S02]  /*5720*/  LOP3.LUT R4, R4, 0x1, RZ, 0xc0, !PT ;  /* 0x0000000104047812 */ /* 0x000fe400078ec0ff */
[----:B------:R-:W-:Y:S02]  /*5730*/  LOP3.LUT R3, R3, 0x3, RZ, 0xc0, !PT ;  /* 0x0000000303037812 */ /* 0x000fe400078ec0ff */
[----:B------:R-:W-:-:S02]  /*5740*/  PRMT R11, RZ, 0x7610, R11 ;  /* 0x00007610ff0b7816 */ /* 0x000fc4000000000b */
[----:B0-----:R-:W-:-:S04]  /*5750*/  @P3 LEA R5, R6, R5, 0x18 ;  /* 0x0000000506053211 */ /* 0x001fc800078ec0ff */
[----:B------:R0:W-:Y:S01]  /*5760*/  @P3 SYNCS.ARRIVE.TRANS64.A1T0 RZ, [R5+URZ+0x58], RZ ;  /* 0x000058ff05ff39a7 */ /* 0x0001e2000810003f */
[----:B------:R-:W-:-:S04]  /*5770*/  ISETP.NE.U32.AND P3, PT, R4, 0x1, PT ;  /* 0x000000010400780c */ /* 0x000fc80003f65070 */
[----:B------:R-:W-:Y:S02]  /*5780*/  ISETP.GT.U32.AND P3, PT, R12, 0x3, !P3 ;  /* 0x000000030c00780c */ /* 0x000fe40005f64070 */
[----:B0-----:R-:W-:Y:S02]  /*5790*/  SEL R5, RZ, 0x1, !P1 ;  /* 0x00000001ff057807 */ /* 0x001fe40004800000 */
[----:B------:R-:W-:Y:S02]  /*57a0*/  ISETP.GE.U32.AND.EX P1, PT, R17, UR7, PT, P4 ;  /* 0x0000000711007c0c */ /* 0x000fe4000bf26140 */
[----:B------:R-:W-:-:S04]  /*57b0*/  SEL R4, RZ, 0x1, !P3 ;  /* 0x00000001ff047807 */ /* 0x000fc80005800000 */
[----:B------:R-:W-:Y:S02]  /*57c0*/  LOP3.LUT R0, R4, R0, R5, 0x96, !PT ;  /* 0x0000000004007212 */ /* 0x000fe400078e9605 */
[----:B------:R-:W-:-:S05]  /*57d0*/  PRMT R4, RZ, 0x7610, R4 ;  /* 0x00007610ff047816 */ /* 0x000fca0000000004 */
[----:B------:R-:W-:Y:S05]  /*57e0*/  @P1 BRA `(.L_x_107) ;  /* 0x0000000400501947 */ /* 0x000fea0003800000 */
[----:B------:R-:W-:Y:S01]  /*57f0*/  ULDC.64 UR6, c[0x0][0x628] ;  /* 0x00018a0000067ab9 */ /* 0x000fe20000000a00 */
[----:B------:R-:W0:Y:S01]  /*5800*/  S2R R14, SR_CTAID.X ;  /* 0x00000000000e7919 */ /* 0x000e220000002500 */
[----:B------:R-:W-:Y:S01]  /*5810*/  ISETP.NE.U32.AND P1, PT, RZ, UR6, PT ;  /* 0x00000006ff007c0c */ /* 0x000fe2000bf25070 */
[----:B------:R-:W-:Y:S01]  /*5820*/  ULDC UR9, c[0x0][0x630] ;  /* 0x00018c0000097ab9 */ /* 0x000fe20000000800 */
[----:B------:R-:W-:Y:S01]  /*5830*/  IMAD.MOV.U32 R4, RZ, RZ, R16 ;  /* 0x000000ffff047224 */ /* 0x000fe200078e0010 */
[----:B------:R-:W1:Y:S01]  /*5840*/  S2R R13, SR_CTAID.Y ;  /* 0x00000000000d7919 */ /* 0x000e620000002600 */
[----:B------:R-:W-:Y:S01]  /*5850*/  ISETP.NE.AND.EX P1, PT, RZ, UR7, PT, P1 ;  /* 0x00000007ff007c0c */ /* 0x000fe2000bf25310 */
[----:B------:R-:W-:-:S12]  /*5860*/  IMAD.MOV.U32 R5, RZ, RZ, R17 ;  /* 0x000000ffff057224 */ /* 0x000fd800078e0011 */
[----:B------:R-:W-:Y:S05]  /*5870*/  @!P1 BRA `(.L_x_108) ;  /* 0x0000000000289947 */ /* 0x000fea0003800000 */
[----:B------:R-:W-:Y:S02]  /*5880*/  ULDC UR8, c[0x0][0x634] ;  /* 0x00018d0000087ab9 */ /* 0x000fe40000000800 */
[----:B------:R-:W-:-:S05]  /*5890*/  IADD3 R9, P1, R16, UR8, RZ ;  /* 0x0000000810097c10 */ /* 0x000fca000ff3e0ff */
[----:B------:R-:W-:-:S04]  /*58a0*/  IMAD.X R15, RZ, RZ, R17, P1 ;  /* 0x000000ffff0f7224 */ /* 0x000fc800008e0611 */
[----:B------:R-:W-:-:S04]  /*58b0*/  IMAD.WIDE.U32 R6, R15, UR6, RZ ;  /* 0x000000060f067c25 */ /* 0x000fc8000f8e00ff */
[----:B------:R-:W-:-:S04]  /*58c0*/  IMAD.WIDE.U32 R6, P1, R9, UR7, R6 ;  /* 0x0000000709067c25 */ /* 0x000fc8000f820006 */
[----:B------:R-:W-:-:S04]  /*58d0*/  IMAD.WIDE.U32 R8, R9, UR6, RZ ;  /* 0x0000000609087c25 */ /* 0x000fc8000f8e00ff */
[----:B------:R-:W-:Y:S01]  /*58e0*/  IMAD.X R5, RZ, RZ, RZ, P1 ;  /* 0x000000ffff057224 */ /* 0x000fe200008e06ff */
[----:B------:R-:W-:Y:S01]  /*58f0*/  IADD3 RZ, P1, R9, R6, RZ ;  /* 0x0000000609ff7210 */ /* 0x000fe20007f3e0ff */
[----:B------:R-:W-:-:S04]  /*5900*/  IMAD.MOV.U32 R4, RZ, RZ, R7 ;  /* 0x000000ffff047224 */ /* 0x000fc800078e0007 */
[----:B------:R-:W-:-:S08]  /*5910*/  IMAD.WIDE.U32.X R4, R15, UR7, R4, P1 ;  /* 0x000000070f047c25 */ /* 0x000fd000088e0404 */
.L_x_108:
[--C-:B------:R-:W-:Y:S01]  /*5920*/  SHF.R.U64 R8, R4, UR9, R5.reuse ;  /* 0x0000000904087c19 */ /* 0x100fe20008001205 */
[----:B------:R-:W-:Y:S01]  /*5930*/  ULDC.64 UR6, c[0x0][0x620] ;  /* 0x0001880000067ab9 */ /* 0x000fe20000000a00 */
[----:B------:R-:W-:Y:S01]  /*5940*/  SHF.R.U32.HI R4, RZ, UR9, R5 ;  /* 0x00000009ff047c19 */ /* 0x000fe20008011605 */
[----:B------:R-:W2:Y:S01]  /*5950*/  LDC R25, c[0x0][0x144] ;  /* 0x00005100ff197b82 */ /* 0x000ea20000000800 */
[----:B------:R-:W-:Y:S01]  /*5960*/  IADD3 R7, P1, RZ, -R8, RZ ;  /* 0x80000008ff077210 */ /* 0x000fe20007f3e0ff */
[----:B------:R-:W-:Y:S01]  /*5970*/  ULDC.64 UR10, c[0x0][0x640] ;  /* 0x00019000000a7ab9 */ /* 0x000fe20000000a00 */
[----:B0-----:R-:W-:Y:S01]  /*5980*/  I2FP.F32.U32 R9, R14 ;  /* 0x0000000e00097245 */ /* 0x001fe20000201000 */
[----:B------:R-:W-:Y:S02]  /*5990*/  ULDC UR8, c[0x0][0x608] ;  /* 0x0001820000087ab9 */ /* 0x000fe40000000800 */
[----:B------:R-:W-:Y:S01]  /*59a0*/  IMAD.X R4, RZ, RZ, ~R4, P1 ;  /* 0x000000ffff047224 */ /* 0x000fe200008e0e04 */
[----:B------:R-:W-:Y:S01]  /*59b0*/  ISETP.NE.U32.AND P1, PT, RZ, UR10, PT ;  /* 0x0000000aff007c0c */ /* 0x000fe2000bf25070 */
[----:B------:R-:W0:Y:S02]  /*59c0*/  LDC R20, c[0x0][0x148] ;  /* 0x00005200ff147b82 */ /* 0x000e240000000800 */
[----:B------:R-:W-:Y:S01]  /*59d0*/  IMAD R6, R4, UR6, RZ ;  /* 0x0000000604067c24 */ /* 0x000fe2000f8e02ff */
[----:B------:R-:W-:Y:S01]  /*59e0*/  ISETP.NE.AND.EX P1, PT, RZ, UR11, PT, P1 ;  /* 0x0000000bff007c0c */ /* 0x000fe2000bf25310 */
[----:B------:R-:W-:Y:S01]  /*59f0*/  IMAD.WIDE.U32 R4, R7, UR6, R16 ;  /* 0x0000000607047c25 */ /* 0x000fe2000f8e0010 */
[----:B------:R-:W-:-:S03]  /*5a00*/  ULDC UR6, c[0x0][0x150] ;  /* 0x0000540000067ab9 */ /* 0x000fc60000000800 */
[----:B------:R-:W-:Y:S02]  /*5a10*/  IMAD R7, R7, UR7, R6 ;  /* 0x0000000707077c24 */ /* 0x000fe4000f8e0206 */
[----:B------:R-:W-:Y:S01]  /*5a20*/  FMUL R6, R9, UR6 ;  /* 0x0000000609067c20 */ /* 0x000fe20008400000 */
[----:B------:R-:W-:Y:S01]  /*5a30*/  ULDC UR6, c[0x0][0x618] ;  /* 0x0001860000067ab9 */ /* 0x000fe20000000800 */
[----:B------:R-:W-:Y:S01]  /*5a40*/  ULDC UR7, c[0x0][0x154] ;  /* 0x0000550000077ab9 */ /* 0x000fe20000000800 */
[----:B------:R-:W-:-:S03]  /*5a50*/  IMAD.IADD R5, R5, 0x1, R7 ;  /* 0x0000000105057824 */ /* 0x000fc600078e0207 */
[----:B------:R-:W3:Y:S02]  /*5a60*/  F2I.U32.TRUNC.NTZ R6, R6 ;  /* 0x0000000600067305 */ /* 0x000ee4000020f000 */
[----:B------:R-:W-:Y:S02]  /*5a70*/  SHF.R.U64 R9, R4, UR6, R5 ;  /* 0x0000000604097c19 */ /* 0x000fe40008001205 */
[----:B-1----:R-:W-:-:S05]  /*5a80*/  I2FP.F32.U32 R4, R13 ;  /* 0x0000000d00047245 */ /* 0x002fca0000201000 */
[----:B------:R-:W-:Y:S01]  /*5a90*/  FMUL R22, R4, UR7 ;  /* 0x0000000704167c20 */ /* 0x000fe20008400000 */
[----:B------:R-:W-:Y:S01]  /*5aa0*/  SHF.R.U32.HI R4, RZ, UR6, R5 ;  /* 0x00000006ff047c19 */ /* 0x000fe20008011605 */
[----:B------:R-:W-:-:S03]  /*5ab0*/  ULDC UR6, c[0x0][0x658] ;  /* 0x0001960000067ab9 */ /* 0x000fc60000000800 */
[--C-:B------:R-:W-:Y:S01]  /*5ac0*/  SHF.R.U64 R21, R9, UR8, R4.reuse ;  /* 0x0000000809157c19 */ /* 0x100fe20008001204 */
[----:B------:R-:W1:Y:S01]  /*5ad0*/  F2I.U32.TRUNC.NTZ R22, R22 ;  /* 0x0000001600167305 */ /* 0x000e62000020f000 */
[----:B------:R-:W-:Y:S01]  /*5ae0*/  SHF.R.U32.HI R4, RZ, UR8, R4 ;  /* 0x00000008ff047c19 */ /* 0x000fe20008011604 */
[----:B---3--:R-:W-:-:S03]  /*5af0*/  IMAD.MOV R6, RZ, RZ, -R6 ;  /* 0x000000ffff067224 */ /* 0x008fc600078e0a06 */
[----:B------:R-:W-:Y:S01]  /*5b00*/  SHF.R.U64 R15, R21, UR6, R4 ;  /* 0x00000006150f7c19 */ /* 0x000fe20008001204 */
[----:B--2---:R-:W-:Y:S01]  /*5b10*/  IMAD R14, R25, R6, R14 ;  /* 0x00000006190e7224 */ /* 0x004fe200078e020e */
[----:B------:R-:W-:-:S03]  /*5b20*/  SHF.R.U32.HI R23, RZ, UR6, R4 ;  /* 0x00000006ff177c19 */ /* 0x000fc60008011604 */
[----:B------:R-:W-:Y:S02]  /*5b30*/  IMAD.MOV.U32 R4, RZ, RZ, R15 ;  /* 0x000000ffff047224 */ /* 0x000fe400078e000f */
[----:B------:R-:W-:Y:S01]  /*5b40*/  IMAD.MOV.U32 R5, RZ, RZ, R23 ;  /* 0x000000ffff057224 */ /* 0x000fe200078e0017 */
[----:B-1----:R-:W-:Y:S06]  /*5b50*/  @!P1 BRA `(.L_x_109) ;  /* 0x0000000000289947 */ /* 0x002fec0003800000 */
[----:B------:R-:W-:Y:S02]  /*5b60*/  ULDC UR6, c[0x0][0x64c] ;  /* 0x0001930000067ab9 */ /* 0x000fe40000000800 */
[----:B------:R-:W-:-:S05]  /*5b70*/  IADD3 R5, P1, R15, UR6, RZ ;  /* 0x000000060f057c10 */ /* 0x000fca000ff3e0ff */
[----:B------:R-:W-:-:S04]  /*5b80*/  IMAD.X R23, RZ, RZ, R23, P1 ;  /* 0x000000ffff177224 */ /* 0x000fc800008e0617 */
[----:B------:R-:W-:-:S04]  /*5b90*/  IMAD.WIDE.U32 R6, R23, UR10, RZ ;  /* 0x0000000a17067c25 */ /* 0x000fc8000f8e00ff */
[----:B------:R-:W-:-:S04]  /*5ba0*/  IMAD.WIDE.U32 R6, P1, R5, UR11, R6 ;  /* 0x0000000b05067c25 */ /* 0x000fc8000f820006 */
[----:B------:R-:W-:-:S04]  /*5bb0*/  IMAD.WIDE.U32 R4, R5, UR10, RZ ;  /* 0x0000000a05047c25 */ /* 0x000fc8000f8e00ff */
[----:B------:R-:W-:Y:S01]  /*5bc0*/  IMAD.MOV.U32 R4, RZ, RZ, R7 ;  /* 0x000000ffff047224 */ /* 0x000fe200078e0007 */
[----:B------:R-:W-:Y:S01]  /*5bd0*/  IADD3 RZ, P3, R5, R6, RZ ;  /* 0x0000000605ff7210 */ /* 0x000fe20007f7e0ff */
[----:B------:R-:W-:-:S04]  /*5be0*/  IMAD.X R5, RZ, RZ, RZ, P1 ;  /* 0x000000ffff057224 */ /* 0x000fc800008e06ff */
[----:B------:R-:W-:-:S08]  /*5bf0*/  IMAD.WIDE.U32.X R4, R23, UR11, R4, P3 ;  /* 0x0000000b17047c25 */ /* 0x000fd000098e0404 */
.L_x_109:
[----:B------:R-:W-:Y:S01]  /*5c00*/  ISETP.NE.AND P1, PT, R2, 0x1, PT ;  /* 0x000000010200780c */ /* 0x000fe20003f25270 */
[----:B------:R-:W-:Y:S01]  /*5c10*/  ULDC UR6, c[0x0][0x648] ;  /* 0x0001920000067ab9 */ /* 0x000fe20000000800 */
[----:B------:R-:W-:Y:S01]  /*5c20*/  LOP3.LUT R21, R21, UR13, RZ, 0xc0, !PT ;  /* 0x0000000d15157c12 */ /* 0x000fe2000f8ec0ff */
[----:B------:R-:W-:Y:S01]  /*5c30*/  IMAD.MOV R22, RZ, RZ, -R22 ;  /* 0x000000ffff167224 */ /* 0x000fe200078e0a16 */
[----:B------:R-:W-:Y:S01]  /*5c40*/  SHF.R.U64 R4, R4, UR6, R5 ;  /* 0x0000000604047c19 */ /* 0x000fe20008001205 */
[----:B------:R-:W-:Y:S01]  /*5c50*/  ULDC UR6, c[0x0][0x638] ;  /* 0x00018e0000067ab9 */ /* 0x000fe20000000800 */
[----:B------:R-:W-:Y:S01]  /*5c60*/  ULDC UR7, c[0x0][0x610] ;  /* 0x0001840000077ab9 */ /* 0x000fe20000000800 */
[----:B------:R-:W-:Y:S02]  /*5c70*/  IMAD.MOV.U32 R5, RZ, RZ, 0x1 ;  /* 0x00000001ff057424 */ /* 0x000fe400078e00ff */
[----:B------:R-:W-:Y:S02]  /*5c80*/  IMAD.MOV R6, RZ, RZ, -R4 ;  /* 0x000000ffff067224 */ /* 0x000fe400078e0a04 */
[----:B------:R-:W-:Y:S01]  /*5c90*/  IMAD R21, R4, UR5, R21 ;  /* 0x0000000504157c24 */ /* 0x000fe2000f8e0215 */
[----:B------:R-:W-:Y:S01]  /*5ca0*/  LOP3.LUT R4, R9, UR4, RZ, 0xc0, !PT ;  /* 0x0000000409047c12 */ /* 0x000fe2000f8ec0ff */
[----:B0-----:R-:W-:-:S02]  /*5cb0*/  @P1 IMAD R14, R20, R22, R13 ;  /* 0x00000016140e1224 */ /* 0x001fc400078e020d */
[----:B------:R-:W-:Y:S01]  /*5cc0*/  IMAD R15, R6, UR6, R15 ;  /* 0x00000006060f7c24 */ /* 0x000fe2000f8e020f */
[----:B------:R-:W-:Y:S01]  /*5cd0*/  ULDC UR6, c[0x0][0x600] ;  /* 0x0001800000067ab9 */ /* 0x000fe20000000800 */
[----:B------:R-:W-:Y:S02]  /*5ce0*/  IMAD R14, R21, UR7, R14 ;  /* 0x00000007150e7c24 */ /* 0x000fe4000f8e020e */
[--C-:B------:R-:W-:Y:S01]  /*5cf0*/  IMAD R15, R15, UR6, R4.reuse ;  /* 0x000000060f0f7c24 */ /* 0x100fe2000f8e0204 */
[----:B------:R-:W-:-:S04]  /*5d00*/  PRMT R4, R5, 0x7610, R4 ;  /* 0x0000761005047816 */ /* 0x000fc80000000004 */
[----:B------:R-:W-:Y:S02]  /*5d10*/  SEL R20, R15, R14, !P1 ;  /* 0x0000000e0f147207 */ /* 0x000fe40004800000 */
[----:B------:R-:W-:-:S07]  /*5d20*/  SEL R13, R14, R15, !P1 ;  /* 0x0000000f0e0d7207 */ /* 0x000fce0004800000 */
.L_x_107:
[----:B------:R-:W-:Y:S05]  /*5d30*/  BSYNC B1 ;  /* 0x0000000000017941 */ /* 0x000fea0003800000 */
.L_x_106:
[----:B------:R-:W-:-:S13]  /*5d40*/  LOP3.LUT P1, RZ, R4, 0xff, RZ, 0xc0, !PT ;  /* 0x000000ff04ff7812 */ /* 0x000fda000782c0ff */
[----:B------:R-:W-:Y:S05]  /*5d50*/  @P1 BRA `(.L_x_110) ;  /* 0xfffffff400141947 */ /* 0x000fea000383ffff */
[----:B------:R-:W-:Y:S05]  /*5d60*/  BSYNC B0 ;  /* 0x0000000000007941 */ /* 0x000fea0003800000 */
.L_x_98:
[----:B------:R-:W-:-:S03]  /*5d70*/  UMOV UR6, 0xffffffff ;  /* 0xffffffff00067882 */ /* 0x000fc60000000000 */
[----:B------:R-:W-:Y:S05]  /*5d80*/  BRA.DIV UR6, `(.L_x_111) ;  /* 0x0000000606187947 */ /* 0x000fea000b800000 */
[----:B------:R-:W-:-:S13]  /*5d90*/  ELECT P6, URZ, PT ;  /* 0x00000000003f782f */ /* 0x000fda00038c0000 */
.L_x_125:
[----:B------:R-:W-:Y:S04]  /*5da0*/  BSSY B0, `(.L_x_112) ;  /* 0x000002b000007945 */ /* 0x000fe80003800000 */
[----:B------:R-:W-:Y:S05]  /*5db0*/  @!P6 BRA `(.L_x_113) ;  /* 0x0000000000a4e947 */ /* 0x000fea0003800000 */
[----:B------:R-:W-:-:S04]  /*5dc0*/  LOP3.LUT R18, R18, 0x2, RZ, 0xfc, !PT ;  /* 0x0000000212127812 */ /* 0x000fc800078efcff */
[----:B------:R-:W-:-:S13]  /*5dd0*/  ISETP.NE.AND P0, PT, R18, 0x3, PT ;  /* 0x000000031200780c */ /* 0x000fda0003f05270 */
[----:B------:R-:W-:Y:S05]  /*5de0*/  @!P0 BRA `(.L_x_114) ;  /* 0x0000000000048947 */ /* 0x000fea0003800000 */
[----:B------:R-:W-:Y:S01]  /*5df0*/  BPT.TRAP 0x1 ;  /* 0x000000040000795c */ /* 0x000fe20000300000 */
.L_x_114:
[----:B------:R-:W0:Y:S01]  /*5e00*/  S2R R5, SR_CgaCtaId ;  /* 0x0000000000057919 */ /* 0x000e220000008800 */
[----:B------:R-:W-:Y:S02]  /*5e10*/  MOV R2, 0x400 ;  /* 0x0000040000027802 */ /* 0x000fe40000000f00 */
[----:B------:R-:W-:Y:S02]  /*5e20*/  SHF.L.U32 R4, R0, 0x1f, RZ ;  /* 0x0000001f00047819 */ /* 0x000fe400000006ff */
[----:B0-----:R-:W-:-:S05]  /*5e30*/  LEA R2, R5, R2, 0x18 ;  /* 0x0000000205027211 */ /* 0x001fca00078ec0ff */
[----:B------:R-:W-:-:S04]  /*5e40*/  VIADD R2, R2, 0x20 ;  /* 0x0000002002027836 */ /* 0x000fc80000000000 */
[C---:B------:R-:W-:Y:S02]  /*5e50*/  IMAD R7, R3.reuse, 0x8, R2 ;  /* 0x0000000803077824 */ /* 0x040fe400078e0202 */
[----:B------:R-:W-:Y:S02]  /*5e60*/  VIADD R3, R3, 0x1 ;  /* 0x0000000103037836 */ /* 0x000fe40000000000 */
[----:B------:R-:W0:Y:S03]  /*5e70*/  SYNCS.PHASECHK.TRANS64.TRYWAIT P0, [R7+URZ], R4 ;  /* 0x00000004070075a7 */ /* 0x000e26000800017f */
[----:B------:R-:W-:-:S04]  /*5e80*/  ISETP.NE.AND P1, PT, R3, 0x4, PT ;  /* 0x000000040300780c */ /* 0x000fc80003f25270 */
[----:B------:R-:W-:Y:S02]  /*5e90*/  SEL R5, RZ, 0x1, P1 ;  /* 0x00000001ff057807 */ /* 0x000fe40000800000 */
[----:B------:R-:W-:Y:S02]  /*5ea0*/  SEL R3, R3, RZ, P1 ;  /* 0x000000ff03037207 */ /* 0x000fe40000800000 */
[----:B------:R-:W-:-:S03]  /*5eb0*/  LOP3.LUT R6, R0, R5, RZ, 0x3c, !PT ;  /* 0x0000000500067212 */ /* 0x000fc600078e3cff */
[----:B------:R-:W-:Y:S01]  /*5ec0*/  IMAD R8, R3, 0x8, R2 ;  /* 0x0000000803087824 */ /* 0x000fe200078e0202 */
[----:B------:R-:W-:Y:S01]  /*5ed0*/  SHF.L.U32 R5, R6, 0x1f, RZ ;  /* 0x0000001f06057819 */ /* 0x000fe200000006ff */
[----:B0-----:R-:W-:Y:S06]  /*5ee0*/  @!P0 BRA `(.L_x_115) ;  /* 0x0000000000e08947 */ /* 0x001fec0003800000 */
.L_x_126:
[----:B------:R-:W1:Y:S01]  /*5ef0*/  SYNCS.PHASECHK.TRANS64.TRYWAIT P0, [R8+URZ], R5 ;  /* 0x00000005080075a7 */ /* 0x000e62000800017f */
[----:B------:R-:W-:-:S05]  /*5f00*/  VIADD R0, R3, 0x1 ;  /* 0x0000000103007836 */ /* 0x000fca0000000000 */
[----:B------:R-:W-:-:S04]  /*5f10*/  ISETP.NE.AND P1, PT, R0, 0x4, PT ;  /* 0x000000040000780c */ /* 0x000fc80003f25270 */
[----:B------:R-:W-:Y:S02]  /*5f20*/  SEL R3, RZ, 0x1, P1 ;  /* 0x00000001ff037807 */ /* 0x000fe40000800000 */
[----:B0-----:R-:W-:Y:S02]  /*5f30*/  SEL R7, R0, RZ, P1 ;  /* 0x000000ff00077207 */ /* 0x001fe40000800000 */
[----:B------:R-:W-:-:S03]  /*5f40*/  LOP3.LUT R9, R6, R3, RZ, 0x3c, !PT ;  /* 0x0000000306097212 */ /* 0x000fc600078e3cff */
[----:B------:R-:W-:Y:S01]  /*5f50*/  IMAD R11, R7, 0x8, R2 ;  /* 0x00000008070b7824 */ /* 0x000fe200078e0202 */
[----:B------:R-:W-:Y:S01]  /*5f60*/  SHF.L.U32 R6, R9, 0x1f, RZ ;  /* 0x0000001f09067819 */ /* 0x000fe200000006ff */
[----:B-1----:R-:W-:Y:S06]  /*5f70*/  @!P0 BRA `(.L_x_116) ;  /* 0x0000000000d08947 */ /* 0x002fec0003800000 */
.L_x_127:
[----:B------:R-:W1:Y:S01]  /*5f80*/  SYNCS.PHASECHK.TRANS64.TRYWAIT P0, [R11+URZ], R6 ;  /* 0x000000060b0075a7 */ /* 0x000e62000800017f */
[----:B------:R-:W-:-:S05]  /*5f90*/  VIADD R0, R7, 0x1 ;  /* 0x0000000107007836 */ /* 0x000fca0000000000 */
[----:B------:R-:W-:-:S04]  /*5fa0*/  ISETP.NE.AND P1, PT, R0, 0x4, PT ;  /* 0x000000040000780c */ /* 0x000fc80003f25270 */
[----:B------:R-:W-:Y:S02]  /*5fb0*/  SEL R4, RZ, 0x1, P1 ;  /* 0x00000001ff047807 */ /* 0x000fe40000800000 */
[----:B------:R-:W-:Y:S02]  /*5fc0*/  SEL R3, R0, RZ, P1 ;  /* 0x000000ff00037207 */ /* 0x000fe40000800000 */
[----:B------:R-:W-:Y:S01]  /*5fd0*/  LOP3.LUT R0, R9, R4, RZ, 0x3c, !PT ;  /* 0x0000000409007212 */ /* 0x000fe200078e3cff */
[----:B-1----:R-:W-:Y:S06]  /*5fe0*/  @!P0 BRA `(.L_x_117) ;  /* 0x0000000000c88947 */ /* 0x002fec0003800000 */
.L_x_128:
[----:B------:R-:W-:Y:S01]  /*5ff0*/  IMAD R3, R3, 0x8, R2 ;  /* 0x0000000803037824 */ /* 0x000fe200078e0202 */
[----:B------:R-:W-:-:S07]  /*6000*/  SHF.L.U32 R0, R0, 0x1f, RZ ;  /* 0x0000001f00007819 */ /* 0x000fce00000006ff */
.L_x_118:
[----:B--2---:R2:W3:Y:S02]  /*6010*/  SYNCS.PHASECHK.TRANS64.TRYWAIT P0, [R3+URZ], R0 ;  /* 0x00000000030075a7 */ /* 0x0044e4000800017f */
[----:B---3--:R-:W-:Y:S05]  /*6020*/  @!P0 NANOSLEEP.SYNCS 0x989680 ;  /* 0x009896800000895d */ /* 0x008fea0003900000 */
[----:B------:R-:W3:Y:S02]  /*6030*/  @!P0 SYNCS.PHASECHK.TRANS64 P0, [R3+URZ], R0 ;  /* 0x00000000030085a7 */ /* 0x000ee4000800007f */
[----:B---3--:R-:W-:Y:S05]  /*6040*/  @!P0 BRA `(.L_x_118) ;  /* 0xfffffffc00f08947 */ /* 0x008fea000383ffff */
.L_x_113:
[----:B------:R-:W-:Y:S05]  /*6050*/  BSYNC B0 ;  /* 0x0000000000007941 */ /* 0x000fea0003800000 */
.L_x_112:
[----:B------:R-:W-:Y:S05]  /*6060*/  EXIT ;  /* 0x000000000000794d */ /* 0x000fea0003800000 */
.L_x_17:
[----:B-1----:R1:W2:Y:S02]  /*6070*/  SYNCS.PHASECHK.TRANS64.TRYWAIT P1, [R3+URZ], R0 ;  /* 0x00000000030075a7 */ /* 0x0022a4000802017f */
[----:B--2---:R-:W-:Y:S05]  /*6080*/  @!P1 NANOSLEEP.SYNCS 0x989680 ;  /* 0x009896800000995d */ /* 0x004fea0003900000 */
[----:B------:R-:W2:Y:S02]  /*6090*/  @!P1 SYNCS.PHASECHK.TRANS64 P1, [R3+URZ], R0 ;  /* 0x00000000030095a7 */ /* 0x000ea4000802007f */
[----:B--2---:R-:W-:Y:S05]  /*60a0*/  @!P1 BRA `(.L_x_17) ;  /* 0xfffffffc00f09947 */ /* 0x004fea000383ffff */
[----:B------:R-:W-:Y:S05]  /*60b0*/  BRA `(.L_x_16) ;  /* 0xffffffb000fc7947 */ /* 0x000fea000383ffff */
.L_x_22:
[----:B-1----:R-:W-:-:S04]  /*60c0*/  IMAD.U32 R4, RZ, RZ, UR8 ;  /* 0x00000008ff047e24 */ /* 0x002fc8000f8e00ff */
[----:B------:R1:W2:Y:S03]  /*60d0*/  SYNCS.PHASECHK.TRANS64.TRYWAIT P1, [R4+URZ], R3 ;  /* 0x00000003040075a7 */ /* 0x0002a6000802017f */
[----:B--2---:R-:W-:Y:S05]  /*60e0*/  @!P1 NANOSLEEP.SYNCS 0x989680 ;  /* 0x009896800000995d */ /* 0x004fea0003900000 */
[----:B------:R-:W2:Y:S02]  /*60f0*/  @!P1 SYNCS.PHASECHK.TRANS64 P1, [R4+URZ], R3 ;  /* 0x00000003040095a7 */ /* 0x000ea4000802007f */
[----:B--2---:R-:W-:Y:S05]  /*6100*/  @!P1 BRA `(.L_x_22) ;  /* 0xfffffffc00ec9947 */ /* 0x004fea000383ffff */
[----:B------:R-:W-:Y:S05]  /*6110*/  BRA `(.L_x_21) ;  /* 0xffffffb800387947 */ /* 0x000fea000383ffff */
.L_x_99:
[----:B------:R-:W-:Y:S01]  /*6120*/  BSSY B1, `(.L_x_119) ;  /* 0x0000006000017945 */ /* 0x000fe20003800000 */
[----:B------:R-:W-:-:S07]  /*6130*/  IMAD.MOV.U32 R15, RZ, RZ, -0x1 ;  /* 0xffffffffff0f7424 */ /* 0x000fce00078e00ff */
[----:B------:R-:W-:Y:S05]  /*6140*/  WARPSYNC.COLLECTIVE R15, `(.L_x_120) ;  /* 0x000000000f0c7348 */ /* 0x000fea0003c00000 */
[----:B------:R-:W-:Y:S02]  /*6150*/  ELECT P6, UR62, PT ;  /* 0x00000000003e782f */ /* 0x000fe400038c0000 */
[----:B------:R-:W-:Y:S01]  /*6160*/  MOV R14, UR62 ;  /* 0x0000003e000e7c02 */ /* 0x000fe20008000f00 */
[----:B------:R-:W-:Y:S10]  /*6170*/  ENDCOLLECTIVE ;  /* 0x000000000000791b */ /* 0x000ff40003800000 */
.L_x_120:
[----:B------:R-:W-:Y:S05]  /*6180*/  BSYNC B1 ;  /* 0x0000000000017941 */ /* 0x000fea0003800000 */
.L_x_119:
[----:B------:R-:W-:Y:S05]  /*6190*/  BRA `(.L_x_121) ;  /* 0xfffffff000107947 */ /* 0x000fea000383ffff */
.L_x_102:
[----:B0-----:R0:W1:Y:S02]  /*61a0*/  SYNCS.PHASECHK.TRANS64.TRYWAIT P1, [R14+URZ+0x20], R7 ;  /* 0x000020070e0075a7 */ /* 0x001064000802017f */
[----:B-1----:R-:W-:Y:S05]  /*61b0*/  @!P1 NANOSLEEP.SYNCS 0x989680 ;  /* 0x009896800000995d */ /* 0x002fea0003900000 */
[----:B------:R-:W1:Y:S02]  /*61c0*/  @!P1 SYNCS.PHASECHK.TRANS64 P1, [R14+URZ+0x20], R7 ;  /* 0x000020070e0095a7 */ /* 0x000e64000802007f */
[----:B-1----:R-:W-:Y:S05]  /*61d0*/  @!P1 BRA `(.L_x_102) ;  /* 0xfffffffc00f09947 */ /* 0x002fea000383ffff */
[----:B------:R-:W-:Y:S05]  /*61e0*/  BRA `(.L_x_122) ;  /* 0xfffffff000447947 */ /* 0x000fea000383ffff */
.L_x_111:
[----:B------:R-:W-:Y:S01]  /*61f0*/  BSSY B0, `(.L_x_123) ;  /* 0x0000006000007945 */ /* 0x000fe20003800000 */
[----:B------:R-:W-:-:S07]  /*6200*/  IMAD.MOV.U32 R15, RZ, RZ, -0x1 ;  /* 0xffffffffff0f7424 */ /* 0x000fce00078e00ff */
[----:B------:R-:W-:Y:S05]  /*6210*/  WARPSYNC.COLLECTIVE R15, `(.L_x_124) ;  /* 0x000000000f0c7348 */ /* 0x000fea0003c00000 */
[----:B------:R-:W-:Y:S02]  /*6220*/  ELECT P6, UR62, PT ;  /* 0x00000000003e782f */ /* 0x000fe400038c0000 */
[----:B------:R-:W-:Y:S01]  /*6230*/  MOV R14, UR62 ;  /* 0x0000003e000e7c02 */ /* 0x000fe20008000f00 */
[----:B------:R-:W-:Y:S10]  /*6240*/  ENDCOLLECTIVE ;  /* 0x000000000000791b */ /* 0x000ff40003800000 */
.L_x_124:
[----:B------:R-:W-:Y:S05]  /*6250*/  BSYNC B0 ;  /* 0x0000000000007941 */ /* 0x000fea0003800000 */
.L_x_123:
[----:B------:R-:W-:Y:S05]  /*6260*/  BRA `(.L_x_125) ;  /* 0xfffffff800cc7947 */ /* 0x000fea000383ffff */
.L_x_115:
[----:B0-----:R0:W1:Y:S02]  /*6270*/  SYNCS.PHASECHK.TRANS64.TRYWAIT P0, [R7+URZ], R4 ;  /* 0x00000004070075a7 */ /* 0x001064000800017f */
[----:B-1----:R-:W-:Y:S05]  /*6280*/  @!P0 NANOSLEEP.SYNCS 0x989680 ;  /* 0x009896800000895d */ /* 0x002fea0003900000 */
[----:B------:R-:W1:Y:S02]  /*6290*/  @!P0 SYNCS.PHASECHK.TRANS64 P0, [R7+URZ], R4 ;  /* 0x00000004070085a7 */ /* 0x000e64000800007f */
[----:B-1----:R-:W-:Y:S05]  /*62a0*/  @!P0 BRA `(.L_x_115) ;  /* 0xfffffffc00f08947 */ /* 0x002fea000383ffff */
[----:B------:R-:W-:Y:S05]  /*62b0*/  BRA `(.L_x_126) ;  /* 0xfffffffc000c7947 */ /* 0x000fea000383ffff */
.L_x_116:
[----:B0-----:R0:W1:Y:S02]  /*62c0*/  SYNCS.PHASECHK.TRANS64.TRYWAIT P0, [R8+URZ], R5 ;  /* 0x00000005080075a7 */ /* 0x001064000800017f */
[----:B-1----:R-:W-:Y:S05]  /*62d0*/  @!P0 NANOSLEEP.SYNCS 0x989680 ;  /* 0x009896800000895d */ /* 0x002fea0003900000 */
[----:B------:R-:W1:Y:S02]  /*62e0*/  @!P0 SYNCS.PHASECHK.TRANS64 P0, [R8+URZ], R5 ;  /* 0x00000005080085a7 */ /* 0x000e64000800007f */
[----:B-1----:R-:W-:Y:S05]  /*62f0*/  @!P0 BRA `(.L_x_116) ;  /* 0xfffffffc00f08947 */ /* 0x002fea000383ffff */
[----:B------:R-:W-:Y:S05]  /*6300*/  BRA `(.L_x_127) ;  /* 0xfffffffc001c7947 */ /* 0x000fea000383ffff */
.L_x_117:
[----:B-1----:R1:W2:Y:S02]  /*6310*/  SYNCS.PHASECHK.TRANS64.TRYWAIT P0, [R11+URZ], R6 ;  /* 0x000000060b0075a7 */ /* 0x0022a4000800017f */
[----:B--2---:R-:W-:Y:S05]  /*6320*/  @!P0 NANOSLEEP.SYNCS 0x989680 ;  /* 0x009896800000895d */ /* 0x004fea0003900000 */
[----:B------:R-:W2:Y:S02]  /*6330*/  @!P0 SYNCS.PHASECHK.TRANS64 P0, [R11+URZ], R6 ;  /* 0x000000060b0085a7 */ /* 0x000ea4000800007f */
[----:B--2---:R-:W-:Y:S05]  /*6340*/  @!P0 BRA `(.L_x_117) ;  /* 0xfffffffc00f08947 */ /* 0x004fea000383ffff */
[----:B------:R-:W-:Y:S05]  /*6350*/  BRA `(.L_x_128) ;  /* 0xfffffffc00247947 */ /* 0x000fea000383ffff */
.L_x_129:
[----:B------:R-:W-:-:S00]  /*6360*/  BRA `(.L_x_129) ;  /* 0xfffffffc00fc7947 */ /* 0x000fc0000383ffff */
[----:B------:R-:W-:-:S00]  /*6370*/  NOP ;  /* 0x0000000000007918 */ /* 0x000fc00000000000 */
        /* <DEDUP_REMOVED lines=8> */
.L_x_130:


//--------------------- .nv.global.init           --------------------------
	.section	.nv.global.init,"aw",@progbits
.nv.global.init:
	.type		$str$22,@object
	.size		$str$22,($str$23 - $str$22)
$str$22:
        /*0000*/ 	.byte	0x6b, 0x5f, 0x74, 0x69, 0x6c, 0x65, 0x5f, 0x63, 0x6f, 0x75, 0x6e, 0x74, 0x20, 0x3e, 0x3d, 0x20
        /*0010*/ 	.byte	0x31, 0x00
	.type		$str$23,@object
	.size		$str$23,(__unnamed_1 - $str$23)
$str$23:
        /*0012*/ 	.byte	0x2f, 0x74, 0x6d, 0x70, 0x2f, 0x63, 0x75, 0x74, 0x6c, 0x61, 0x73, 0x73, 0x5f, 0x73, 0x77, 0x65
        /*0022*/ 	.byte	0x65, 0x70, 0x5f, 0x73, 0x72, 0x63, 0x2f, 0x69, 0x6e, 0x63, 0x6c, 0x75, 0x64, 0x65, 0x2f, 0x63
        /*0032*/ 	.byte	0x75, 0x74, 0x6c, 0x61, 0x73, 0x73, 0x2f, 0x67, 0x65, 0x6d, 0x6d, 0x2f, 0x63, 0x6f, 0x6c, 0x6c
        /*0042*/ 	.byte	0x65, 0x63, 0x74, 0x69, 0x76, 0x65, 0x2f, 0x73, 0x6d, 0x39, 0x30, 0x5f, 0x6d, 0x6d, 0x61, 0x5f
        /*0052*/ 	.byte	0x74, 0x6d, 0x61, 0x5f, 0x67, 0x6d, 0x6d, 0x61, 0x5f, 0x73, 0x73, 0x5f, 0x77, 0x61, 0x72, 0x70
        /*0062*/ 	.byte	0x73, 0x70, 0x65, 0x63, 0x69, 0x61, 0x6c, 0x69, 0x7a, 0x65, 0x64, 0x2e, 0x68, 0x70, 0x70, 0x00
	.type		__unnamed_1,@object
	.size		__unnamed_1,(.L_0 - __unnamed_1)
__unnamed_1:
        /*0072*/ 	.byte	0x76, 0x6f, 0x69, 0x64, 0x20, 0x63, 0x75, 0x74, 0x6c, 0x61, 0x73, 0x73, 0x3a, 0x3a, 0x67, 0x65
        /* <DEDUP_REMOVED lines=176> */
        /*0b82*/ 	.byte	0x3a, 0x3a, 0x69, 0x64, 0x65, 0x6e, 0x74, 0x69, 0x74, 0x79, 0x5d, 0x00
.L_0:


//--------------------- .nv.shared._ZN7cutlass13device_kernelINS_4gemm6kernel13GemmUniversalIN4cute5tupleIJiiiiEEENS1_10collective13CollectiveMmaINS1_34MainloopSm90TmaGmmaWarpSpecializedILi4ENS5_IJNS4_1CILi1EEESB_SB_EEENS1_35KernelTmaWarpSpecializedCooperativeEEENS5_IJNSA_ILi128EEENSA_ILi64EEESG_EEENS_10tfloat32_tENS5_IJlSB_lEEESI_SJ_NS4_8TiledMMAINS4_8MMA_AtomIJNS4_4SM904GMMA29MMA_64x64x8_F32TF32TF32_SS_TNILNSN_7ScaleInE1ELSP_1EEEEEENS4_6LayoutINS5_IJNSA_ILi2EEESB_SB_EEENS5_IJSB_NSA_ILi0EEESV_EEEEENS5_IJNS4_10UnderscoreESY_SY_EEEEENS4_13SM90_TMA_LOADENS4_14ComposedLayoutINS4_7SwizzleILi3ELi4ELi3EEENS4_18smem_ptr_flag_bitsILi32EEENSS_INS5_IJNSA_ILi8EEENSA_ILi32EEEEEENS5_IJS18_SB_EEEEEEEvNS4_8identityES11_S1C_vS1D_EENS_8epilogue10collective6detail29Sm90TmaWarpSpecializedAdapterINS1G_15DefaultEpilogueISI_SJ_SJ_NS1F_6thread17LinearCombinationISI_Li1EffLNS1K_9ScaleType4KindE0ELNS_15FloatRoundStyleE2ESI_EENS1_15EpilogueDefaultEEEEEvvEEEEvNT_6ParamsE --------------------------
	.section	.nv.shared._ZN7cutlass13device_kernelINS_4gemm6kernel13GemmUniversalIN4cute5tupleIJiiiiEEENS1_10collective13CollectiveMmaINS1_34MainloopSm90TmaGmmaWarpSpecializedILi4ENS5_IJNS4_1CILi1EEESB_SB_EEENS1_35KernelTmaWarpSpecializedCooperativeEEENS5_IJNSA_ILi128EEENSA_ILi64EEESG_EEENS_10tfloat32_tENS5_IJlSB_lEEESI_SJ_NS4_8TiledMMAINS4_8MMA_AtomIJNS4_4SM904GMMA29MMA_64x64x8_F32TF32TF32_SS_TNILNSN_7ScaleInE1ELSP_1EEEEEENS4_6LayoutINS5_IJNSA_ILi2EEESB_SB_EEENS5_IJSB_NSA_ILi0EEESV_EEEEENS5_IJNS4_10UnderscoreESY_SY_EEEEENS4_13SM90_TMA_LOADENS4_14ComposedLayoutINS4_7SwizzleILi3ELi4ELi3EEENS4_18smem_ptr_flag_bitsILi32EEENSS_INS5_IJNSA_ILi8EEENSA_ILi32EEEEEENS5_IJS18_SB_EEEEEEEvNS4_8identityES11_S1C_vS1D_EENS_8epilogue10collective6detail29Sm90TmaWarpSpecializedAdapterINS1G_15DefaultEpilogueISI_SJ_SJ_NS1F_6thread17LinearCombinationISI_Li1EffLNS1K_9ScaleType4KindE0ELNS_15FloatRoundStyleE2ESI_EENS1_15EpilogueDefaultEEEEEvvEEEEvNT_6ParamsE,"aw",@nobits
	.sectionflags	@""
	.align	16
	.zero		1024


//--------------------- .nv.shared.reserved.0     --------------------------
	.section	.nv.shared.reserved.0,"aw",@nobits
	.weak		__nv_reservedSMEM_offset_0_alias
	.size		__nv_reservedSMEM_offset_0_alias, 0, 0
	.other		__nv_reservedSMEM_offset_0_alias,@"STO_CUDA_RESERVED_SHARED STV_DEFAULT"
__nv_reservedSMEM_offset_0_alias:
	.zero		0


//--------------------- .nv.global                --------------------------
	.section	.nv.global,"aw",@nobits
.nv.global:
	.type		_ZN40_INTERNAL_c0645183_4_k_cu_94729145_308014cute1_E,@object
	.size		_ZN40_INTERNAL_c0645183_4_k_cu_94729145_308014cute1_E,(_ZN40_INTERNAL_c0645183_4_k_cu_94729145_308014cuda3std3__45__cpo6cbeginE - _ZN40_INTERNAL_c0645183_4_k_cu_94729145_308014cute1_E)
_ZN40_INTERNAL_c0645183_4_k_cu_94729145_308014cute1_E:
	.zero		1
	.type		_ZN40_INTERNAL_c0645183_4_k_cu_94729145_308014cuda3std3__45__cpo6cbeginE,@object
	.size		_ZN40_INTERNAL_c0645183_4_k_cu_94729145_308014cuda3std3__45__cpo6cbeginE,(_ZN40_INTERNAL_c0645183_4_k_cu_94729145_308014cuda3std3__48in_placeE - _ZN40_INTERNAL_c0645183_4_k_cu_94729145_308014cuda3std3__45__cpo6cbeginE)
_ZN40_INTERNAL_c0645183_4_k_cu_94729145_308014cuda3std3__45__cpo6cbeginE:
	.zero		1
	.type		_ZN40_INTERNAL_c0645183_4_k_cu_94729145_308014cuda3std3__48in_placeE,@object
	.size		_ZN40_INTERNAL_c0645183_4_k_cu_94729145_308014cuda3std3__48in_placeE,(_ZN40_INTERNAL_c0645183_4_k_cu_94729145_308014cuda3std6ranges3__45__cpo9iter_moveE - _ZN40_INTERNAL_c0645183_4_k_cu_94729145_308014cuda3std3__48in_placeE)
_ZN40_INTERNAL_c0645183_4_k_cu_94729145_308014cuda3std3__48in_placeE:
	.zero		1
	.type		_ZN40_INTERNAL_c0645183_4_k_cu_94729145_308014cuda3std6ranges3__45__cpo9iter_moveE,@object
	.size		_ZN40_INTERNAL_c0645183_4_k_cu_94729145_308014cuda3std6ranges3__45__cpo9iter_moveE,(_ZN40_INTERNAL_c0645183_4_k_cu_94729145_308014cuda3std3__45__cpo5beginE - _ZN40_INTERNAL_c0645183_4_k_cu_94729145_308014cuda3std6ranges3__45__cpo9iter_moveE)
_ZN40_INTERNAL_c0645183_4_k_cu_94729145_308014cuda3std6ranges3__45__cpo9iter_moveE:
	.zero		1
	.type		_ZN40_INTERNAL_c0645183_4_k_cu_94729145_308014cuda3std3__45__cpo5beginE,@object
	.size		_ZN40_INTERNAL_c0645183_4_k_cu_94729145_308014cuda3std3__45__cpo5beginE,(_ZN40_INTERNAL_c0645183_4_k_cu_94729145_308014cuda3std3__442_GLOBAL__N__c0645183_4_k_cu_94729145_308016ignoreE - _ZN40_INTERNAL_c0645183_4_k_cu_94729145_308014cuda3std3__45__cpo5beginE)
_ZN40_INTERNAL_c0645183_4_k_cu_94729145_308014cuda3std3__45__cpo5beginE:
	.zero		1
	.type		_ZN40_INTERNAL_c0645183_4_k_cu_94729145_308014cuda3std3__442_GLOBAL__N__c0645183_4_k_cu_94729145_308016ignoreE,@object
	.size		_ZN40_INTERNAL_c0645183_4_k_cu_94729145_308014cuda3std3__442_GLOBAL__N__c0645183_4_k_cu_94729145_308016ignoreE,(_ZN40_INTERNAL_c0645183_4_k_cu_94729145_308014cute7productE - _ZN40_INTERNAL_c0645183_4_k_cu_94729145_308014cuda3std3__442_GLOBAL__N__c0645183_4_k_cu_94729145_308016ignoreE)
_ZN40_INTERNAL_c0645183_4_k_cu_94729145_308014cuda3std3__442_GLOBAL__N__c0645183_4_k_cu_94729145_308016ignoreE:
	.zero		1
	.type		_ZN40_INTERNAL_c0645183_4_k_cu_94729145_308014cute7productE,@object
	.size		_ZN40_INTERNAL_c0645183_4_k_cu_94729145_308014cute7productE,(_ZN40_INTERNAL_c0645183_4_k_cu_94729145_308014cuda3std3__45__cpo3endE - _ZN40_INTERNAL_c0645183_4_k_cu_94729145_308014cute7productE)
_ZN40_INTERNAL_c0645183_4_k_cu_94729145_308014cute7productE:
	.zero		1
	.type		_ZN40_INTERNAL_c0645183_4_k_cu_94729145_308014cuda3std3__45__cpo3endE,@object
	.size		_ZN40_INTERNAL_c0645183_4_k_cu_94729145_308014cuda3std3__45__cpo3endE,(_ZN40_INTERNAL_c0645183_4_k_cu_94729145_308014cuda3std3__419piecewise_constructE - _ZN40_INTERNAL_c0645183_4_k_cu_94729145_308014cuda3std3__45__cpo3endE)
_ZN40_INTERNAL_c0645183_4_k_cu_94729145_308014cuda3std3__45__cpo3endE:
	.zero		1
	.type		_ZN40_INTERNAL_c0645183_4_k_cu_94729145_308014cuda3std3__419piecewise_constructE,@object
	.size		_ZN40_INTERNAL_c0645183_4_k_cu_94729145_308014cuda3std3__419piecewise_constructE,(_ZN40_INTERNAL_c0645183_4_k_cu_94729145_308014cuda3std3__45__cpo4cendE - _ZN40_INTERNAL_c0645183_4_k_cu_94729145_308014cuda3std3__419piecewise_constructE)
_ZN40_INTERNAL_c0645183_4_k_cu_94729145_308014cuda3std3__419piecewise_constructE:
	.zero		1
	.type		_ZN40_INTERNAL_c0645183_4_k_cu_94729145_308014cuda3std3__45__cpo4cendE,@object
	.size		_ZN40_INTERNAL_c0645183_4_k_cu_94729145_308014cuda3std3__45__cpo4cendE,(_ZN40_INTERNAL_c0645183_4_k_cu_94729145_308014cuda3std6ranges3__45__cpo4swapE - _ZN40_INTERNAL_c0645183_4_k_cu_94729145_308014cuda3std3__45__cpo4cendE)
_ZN40_INTERNAL_c0645183_4_k_cu_94729145_308014cuda3std3__45__cpo4cendE:
	.zero		1
	.type		_ZN40_INTERNAL_c0645183_4_k_cu_94729145_308014cuda3std6ranges3__45__cpo4swapE,@object
	.size		_ZN40_INTERNAL_c0645183_4_k_cu_94729145_308014cuda3std6ranges3__45__cpo4swapE,(.L_8 - _ZN40_INTERNAL_c0645183_4_k_cu_94729145_308014cuda3std6ranges3__45__cpo4swapE)
_ZN40_INTERNAL_c0645183_4_k_cu_94729145_308014cuda3std6ranges3__45__cpo4swapE:
	.zero		1
.L_8:


//--------------------- .nv.constant0._ZN7cutlass13device_kernelINS_4gemm6kernel13GemmUniversalIN4cute5tupleIJiiiiEEENS1_10collective13CollectiveMmaINS1_34MainloopSm90TmaGmmaWarpSpecializedILi4ENS5_IJNS4_1CILi1EEESB_SB_EEENS1_35KernelTmaWarpSpecializedCooperativeEEENS5_IJNSA_ILi128EEENSA_ILi64EEESG_EEENS_10tfloat32_tENS5_IJlSB_lEEESI_SJ_NS4_8TiledMMAINS4_8MMA_AtomIJNS4_4SM904GMMA29MMA_64x64x8_F32TF32TF32_SS_TNILNSN_7ScaleInE1ELSP_1EEEEEENS4_6LayoutINS5_IJNSA_ILi2EEESB_SB_EEENS5_IJSB_NSA_ILi0EEESV_EEEEENS5_IJNS4_10UnderscoreESY_SY_EEEEENS4_13SM90_TMA_LOADENS4_14ComposedLayoutINS4_7SwizzleILi3ELi4ELi3EEENS4_18smem_ptr_flag_bitsILi32EEENSS_INS5_IJNSA_ILi8EEENSA_ILi32EEEEEENS5_IJS18_SB_EEEEEEEvNS4_8identityES11_S1C_vS1D_EENS_8epilogue10collective6detail29Sm90TmaWarpSpecializedAdapterINS1G_15DefaultEpilogueISI_SJ_SJ_NS1F_6thread17LinearCombinationISI_Li1EffLNS1K_9ScaleType4KindE0ELNS_15FloatRoundStyleE2ESI_EENS1_15EpilogueDefaultEEEEEvvEEEEvNT_6ParamsE --------------------------
	.section	.nv.constant0._ZN7cutlass13device_kernelINS_4gemm6kernel13GemmUniversalIN4cute5tupleIJiiiiEEENS1_10collective13CollectiveMmaINS1_34MainloopSm90TmaGmmaWarpSpecializedILi4ENS5_IJNS4_1CILi1EEESB_SB_EEENS1_35KernelTmaWarpSpecializedCooperativeEEENS5_IJNSA_ILi128EEENSA_ILi64EEESG_EEENS_10tfloat32_tENS5_IJlSB_lEEESI_SJ_NS4_8TiledMMAINS4_8MMA_AtomIJNS4_4SM904GMMA29MMA_64x64x8_F32TF32TF32_SS_TNILNSN_7ScaleInE1ELSP_1EEEEEENS4_6LayoutINS5_IJNSA_ILi2EEESB_SB_EEENS5_IJSB_NSA_ILi0EEESV_EEEEENS5_IJNS4_10UnderscoreESY_SY_EEEEENS4_13SM90_TMA_LOADENS4_14ComposedLayoutINS4_7SwizzleILi3ELi4ELi3EEENS4_18smem_ptr_flag_bitsILi32EEENSS_INS5_IJNSA_ILi8EEENSA_ILi32EEEEEENS5_IJS18_SB_EEEEEEEvNS4_8identityES11_S1C_vS1D_EENS_8epilogue10collective6detail29Sm90TmaWarpSpecializedAdapterINS1G_15DefaultEpilogueISI_SJ_SJ_NS1F_6thread17LinearCombinationISI_Li1EffLNS1K_9ScaleType4KindE0ELNS_15FloatRoundStyleE2ESI_EENS1_15EpilogueDefaultEEEEEvvEEEEvNT_6ParamsE,"a",@progbits
	.sectionflags	@""
	.align	4
.nv.constant0._ZN7cutlass13device_kernelINS_4gemm6kernel13GemmUniversalIN4cute5tupleIJiiiiEEENS1_10collective13CollectiveMmaINS1_34MainloopSm90TmaGmmaWarpSpecializedILi4ENS5_IJNS4_1CILi1EEESB_SB_EEENS1_35KernelTmaWarpSpecializedCooperativeEEENS5_IJNSA_ILi128EEENSA_ILi64EEESG_EEENS_10tfloat32_tENS5_IJlSB_lEEESI_SJ_NS4_8TiledMMAINS4_8MMA_AtomIJNS4_4SM904GMMA29MMA_64x64x8_F32TF32TF32_SS_TNILNSN_7ScaleInE1ELSP_1EEEEEENS4_6LayoutINS5_IJNSA_ILi2EEESB_SB_EEENS5_IJSB_NSA_ILi0EEESV_EEEEENS5_IJNS4_10UnderscoreESY_SY_EEEEENS4_13SM90_TMA_LOADENS4_14ComposedLayoutINS4_7SwizzleILi3ELi4ELi3EEENS4_18smem_ptr_flag_bitsILi32EEENSS_INS5_IJNSA_ILi8EEENSA_ILi32EEEEEENS5_IJS18_SB_EEEEEEEvNS4_8identityES11_S1C_vS1D_EENS_8epilogue10collective6detail29Sm90TmaWarpSpecializedAdapterINS1G_15DefaultEpilogueISI_SJ_SJ_NS1F_6thread17LinearCombinationISI_Li1EffLNS1K_9ScaleType4KindE0ELNS_15FloatRoundStyleE2ESI_EENS1_15EpilogueDefaultEEEEEvvEEEEvNT_6ParamsE:
	.zero		1664


//--------------------- SYMBOLS --------------------------

	.type		.nv.reservedSmem.offset0,@object
	.size		.nv.reservedSmem.offset0,0x4
	.type		__assertfail,@function
